//
// Generated by NVIDIA NVVM Compiler
//
// Compiler Build ID: CL-36424714
// Cuda compilation tools, release 13.0, V13.0.88
// Based on NVVM 20.0.0
//

.version 9.0
.target sm_100
.address_size 64

	// .globl	reset_counters
// _ZZ24compute_refinement_movesE20shared_nodes_in_part has been demoted

.visible .entry reset_counters(
	.param .u64 .ptr .align 1 reset_counters_param_0,
	.param .u64 .ptr .align 1 reset_counters_param_1
)
{
	.reg .pred 	%p<2>;
	.reg .b32 	%r<5>;
	.reg .b64 	%rd<5>;

	ld.param.u64 	%rd1, [reset_counters_param_0];
	ld.param.u64 	%rd2, [reset_counters_param_1];
	mov.u32 	%r1, %ctaid.x;
	mov.u32 	%r2, %tid.x;
	or.b32  	%r3, %r1, %r2;
	setp.ne.s32 	%p1, %r3, 0;
	@%p1 bra 	$L__BB0_2;
	cvta.to.global.u64 	%rd3, %rd1;
	cvta.to.global.u64 	%rd4, %rd2;
	mov.b32 	%r4, 0;
	st.global.u32 	[%rd3], %r4;
	st.global.u32 	[%rd4], %r4;
$L__BB0_2:
	ret;

}
	// .globl	hyperedge_clustering
.visible .entry hyperedge_clustering(
	.param .u32 hyperedge_clustering_param_0,
	.param .u32 hyperedge_clustering_param_1,
	.param .u64 .ptr .align 1 hyperedge_clustering_param_2,
	.param .u64 .ptr .align 1 hyperedge_clustering_param_3
)
{
	.reg .pred 	%p<5>;
	.reg .b32 	%r<16>;
	.reg .b64 	%rd<8>;

	ld.param.u32 	%r3, [hyperedge_clustering_param_0];
	ld.param.u32 	%r2, [hyperedge_clustering_param_1];
	ld.param.u64 	%rd1, [hyperedge_clustering_param_2];
	ld.param.u64 	%rd2, [hyperedge_clustering_param_3];
	mov.u32 	%r4, %ctaid.x;
	mov.u32 	%r5, %ntid.x;
	mov.u32 	%r6, %tid.x;
	mad.lo.s32 	%r1, %r4, %r5, %r6;
	setp.ge.s32 	%p1, %r1, %r3;
	@%p1 bra 	$L__BB1_2;
	cvta.to.global.u64 	%rd3, %rd1;
	cvta.to.global.u64 	%rd4, %rd2;
	mul.wide.s32 	%rd5, %r1, 4;
	add.s64 	%rd6, %rd3, %rd5;
	ld.global.u32 	%r7, [%rd6];
	ld.global.u32 	%r8, [%rd6+4];
	sub.s32 	%r9, %r8, %r7;
	shr.s32 	%r10, %r2, 2;
	setp.gt.s32 	%p2, %r9, 8;
	setp.gt.s32 	%p3, %r9, 4;
	setp.gt.s32 	%p4, %r9, 2;
	selp.u32 	%r11, 1, 0, %p4;
	selp.b32 	%r12, 2, %r11, %p3;
	selp.b32 	%r13, 3, %r12, %p2;
	rem.s32 	%r14, %r1, %r10;
	mad.lo.s32 	%r15, %r13, %r10, %r14;
	add.s64 	%rd7, %rd4, %rd5;
	st.global.u32 	[%rd7], %r15;
$L__BB1_2:
	ret;

}
	// .globl	compute_node_preferences
.visible .entry compute_node_preferences(
	.param .u32 compute_node_preferences_param_0,
	.param .u32 compute_node_preferences_param_1,
	.param .u32 compute_node_preferences_param_2,
	.param .u64 .ptr .align 1 compute_node_preferences_param_3,
	.param .u64 .ptr .align 1 compute_node_preferences_param_4,
	.param .u64 .ptr .align 1 compute_node_preferences_param_5,
	.param .u64 .ptr .align 1 compute_node_preferences_param_6,
	.param .u64 .ptr .align 1 compute_node_preferences_param_7,
	.param .u64 .ptr .align 1 compute_node_preferences_param_8
)
{
	.local .align 16 .b8 	__local_depot2[256];
	.reg .b64 	%SP;
	.reg .b64 	%SPL;
	.reg .pred 	%p<57>;
	.reg .b16 	%rs<4>;
	.reg .b32 	%r<171>;
	.reg .b64 	%rd<68>;

	mov.u64 	%SPL, __local_depot2;
	ld.param.u32 	%r75, [compute_node_preferences_param_0];
	ld.param.u32 	%r73, [compute_node_preferences_param_1];
	ld.param.u32 	%r74, [compute_node_preferences_param_2];
	ld.param.u64 	%rd16, [compute_node_preferences_param_3];
	ld.param.u64 	%rd13, [compute_node_preferences_param_4];
	ld.param.u64 	%rd17, [compute_node_preferences_param_5];
	ld.param.u64 	%rd18, [compute_node_preferences_param_6];
	ld.param.u64 	%rd14, [compute_node_preferences_param_7];
	ld.param.u64 	%rd15, [compute_node_preferences_param_8];
	cvta.to.global.u64 	%rd1, %rd18;
	cvta.to.global.u64 	%rd2, %rd17;
	cvta.to.global.u64 	%rd3, %rd16;
	add.u64 	%rd4, %SPL, 0;
	mov.u32 	%r76, %ctaid.x;
	mov.u32 	%r77, %ntid.x;
	mov.u32 	%r78, %tid.x;
	mad.lo.s32 	%r1, %r76, %r77, %r78;
	setp.ge.s32 	%p1, %r1, %r75;
	@%p1 bra 	$L__BB2_45;
	cvta.to.global.u64 	%rd20, %rd13;
	mul.wide.s32 	%rd21, %r1, 4;
	add.s64 	%rd22, %rd20, %rd21;
	ld.global.u32 	%r157, [%rd22];
	ld.global.u32 	%r3, [%rd22+4];
	sub.s32 	%r4, %r3, %r157;
	min.s32 	%r5, %r74, 64;
	setp.lt.s32 	%p2, %r74, 1;
	@%p2 bra 	$L__BB2_14;
	and.b32  	%r6, %r5, 15;
	setp.lt.u32 	%p3, %r74, 16;
	mov.b32 	%r138, 0;
	@%p3 bra 	$L__BB2_5;
	and.b32  	%r138, %r5, 112;
	cvt.u16.u32 	%rs1, %r5;
	shr.u16 	%rs2, %rs1, 4;
	and.b16  	%rs3, %rs2, 7;
	mul.wide.u16 	%r80, %rs3, 16;
	neg.s32 	%r142, %r80;
	add.s64 	%rd67, %rd4, 32;
$L__BB2_4:
	.pragma "nounroll";
	mov.b32 	%r81, 0;
	st.local.v4.u32 	[%rd67+-32], {%r81, %r81, %r81, %r81};
	st.local.v4.u32 	[%rd67+-16], {%r81, %r81, %r81, %r81};
	st.local.v4.u32 	[%rd67], {%r81, %r81, %r81, %r81};
	st.local.v4.u32 	[%rd67+16], {%r81, %r81, %r81, %r81};
	add.s32 	%r142, %r142, 16;
	add.s64 	%rd67, %rd67, 64;
	setp.eq.s32 	%p4, %r142, 0;
	@%p4 bra 	$L__BB2_5;
	bra.uni 	$L__BB2_4;
$L__BB2_5:
	setp.eq.s32 	%p5, %r6, 0;
	@%p5 bra 	$L__BB2_14;
	and.b32  	%r10, %r5, 7;
	setp.lt.u32 	%p6, %r6, 8;
	@%p6 bra 	$L__BB2_8;
	mul.wide.u32 	%rd23, %r138, 4;
	add.s64 	%rd24, %rd4, %rd23;
	mov.b32 	%r82, 0;
	st.local.u32 	[%rd24], %r82;
	st.local.u32 	[%rd24+4], %r82;
	st.local.u32 	[%rd24+8], %r82;
	st.local.u32 	[%rd24+12], %r82;
	st.local.u32 	[%rd24+16], %r82;
	st.local.u32 	[%rd24+20], %r82;
	st.local.u32 	[%rd24+24], %r82;
	st.local.u32 	[%rd24+28], %r82;
	add.s32 	%r138, %r138, 8;
$L__BB2_8:
	setp.eq.s32 	%p7, %r10, 0;
	@%p7 bra 	$L__BB2_14;
	and.b32  	%r13, %r5, 3;
	setp.lt.u32 	%p8, %r10, 4;
	@%p8 bra 	$L__BB2_11;
	mul.wide.u32 	%rd25, %r138, 4;
	add.s64 	%rd26, %rd4, %rd25;
	mov.b32 	%r83, 0;
	st.local.u32 	[%rd26], %r83;
	st.local.u32 	[%rd26+4], %r83;
	st.local.u32 	[%rd26+8], %r83;
	st.local.u32 	[%rd26+12], %r83;
	add.s32 	%r138, %r138, 4;
$L__BB2_11:
	setp.eq.s32 	%p9, %r13, 0;
	@%p9 bra 	$L__BB2_14;
	mul.wide.u32 	%rd27, %r138, 4;
	add.s64 	%rd66, %rd4, %rd27;
	neg.s32 	%r141, %r13;
$L__BB2_13:
	.pragma "nounroll";
	mov.b32 	%r84, 0;
	st.local.u32 	[%rd66], %r84;
	add.s64 	%rd66, %rd66, 4;
	add.s32 	%r141, %r141, 1;
	setp.ne.s32 	%p10, %r141, 0;
	@%p10 bra 	$L__BB2_13;
$L__BB2_14:
	setp.ge.s32 	%p11, %r157, %r3;
	mov.b32 	%r168, 0;
	mov.u32 	%r150, %r168;
	@%p11 bra 	$L__BB2_42;
	and.b32  	%r19, %r4, 3;
	sub.s32 	%r88, %r157, %r3;
	setp.gt.u32 	%p12, %r88, -4;
	mov.b32 	%r150, 0;
	mov.u32 	%r149, %r150;
	@%p12 bra 	$L__BB2_34;
	add.s64 	%rd9, %rd3, 8;
	and.b32  	%r90, %r4, -4;
	neg.s32 	%r143, %r90;
	mov.b32 	%r150, 0;
$L__BB2_17:
	mul.wide.s32 	%rd28, %r157, 4;
	add.s64 	%rd12, %rd9, %rd28;
	ld.global.u32 	%r27, [%rd12+-8];
	mul.wide.s32 	%rd29, %r27, 4;
	add.s64 	%rd30, %rd2, %rd29;
	ld.global.u32 	%r91, [%rd30];
	rem.s32 	%r28, %r91, %r5;
	setp.lt.s32 	%p13, %r28, 0;
	@%p13 bra 	$L__BB2_21;
	add.s64 	%rd32, %rd1, %rd29;
	ld.global.u32 	%r92, [%rd32];
	ld.global.u32 	%r93, [%rd32+4];
	sub.s32 	%r94, %r93, %r92;
	setp.lt.s32 	%p14, %r94, 3;
	setp.lt.s32 	%p15, %r94, 9;
	selp.b32 	%r95, 2, 1, %p15;
	setp.gt.s32 	%p16, %r94, 4;
	selp.b32 	%r96, %r95, 4, %p16;
	selp.b32 	%r97, 6, %r96, %p14;
	mul.wide.u32 	%rd33, %r28, 4;
	add.s64 	%rd34, %rd4, %rd33;
	ld.local.u32 	%r98, [%rd34];
	add.s32 	%r29, %r97, %r98;
	st.local.u32 	[%rd34], %r29;
	setp.gt.s32 	%p17, %r29, %r149;
	@%p17 bra 	$L__BB2_20;
	setp.ne.s32 	%p18, %r29, %r149;
	setp.ge.s32 	%p19, %r28, %r150;
	or.pred  	%p20, %p18, %p19;
	@%p20 bra 	$L__BB2_21;
$L__BB2_20:
	mov.u32 	%r149, %r29;
	mov.u32 	%r150, %r28;
$L__BB2_21:
	ld.global.u32 	%r32, [%rd12+-4];
	mul.wide.s32 	%rd35, %r32, 4;
	add.s64 	%rd36, %rd2, %rd35;
	ld.global.u32 	%r99, [%rd36];
	rem.s32 	%r33, %r99, %r5;
	setp.lt.s32 	%p21, %r33, 0;
	@%p21 bra 	$L__BB2_25;
	add.s64 	%rd38, %rd1, %rd35;
	ld.global.u32 	%r100, [%rd38];
	ld.global.u32 	%r101, [%rd38+4];
	sub.s32 	%r102, %r101, %r100;
	setp.lt.s32 	%p22, %r102, 3;
	setp.lt.s32 	%p23, %r102, 9;
	selp.b32 	%r103, 2, 1, %p23;
	setp.gt.s32 	%p24, %r102, 4;
	selp.b32 	%r104, %r103, 4, %p24;
	selp.b32 	%r105, 6, %r104, %p22;
	mul.wide.u32 	%rd39, %r33, 4;
	add.s64 	%rd40, %rd4, %rd39;
	ld.local.u32 	%r106, [%rd40];
	add.s32 	%r34, %r105, %r106;
	st.local.u32 	[%rd40], %r34;
	setp.gt.s32 	%p25, %r34, %r149;
	@%p25 bra 	$L__BB2_24;
	setp.ne.s32 	%p26, %r34, %r149;
	setp.ge.s32 	%p27, %r33, %r150;
	or.pred  	%p28, %p26, %p27;
	@%p28 bra 	$L__BB2_25;
$L__BB2_24:
	mov.u32 	%r149, %r34;
	mov.u32 	%r150, %r33;
$L__BB2_25:
	ld.global.u32 	%r37, [%rd12];
	mul.wide.s32 	%rd41, %r37, 4;
	add.s64 	%rd42, %rd2, %rd41;
	ld.global.u32 	%r107, [%rd42];
	rem.s32 	%r38, %r107, %r5;
	setp.lt.s32 	%p29, %r38, 0;
	@%p29 bra 	$L__BB2_29;
	add.s64 	%rd44, %rd1, %rd41;
	ld.global.u32 	%r108, [%rd44];
	ld.global.u32 	%r109, [%rd44+4];
	sub.s32 	%r110, %r109, %r108;
	setp.lt.s32 	%p30, %r110, 3;
	setp.lt.s32 	%p31, %r110, 9;
	selp.b32 	%r111, 2, 1, %p31;
	setp.gt.s32 	%p32, %r110, 4;
	selp.b32 	%r112, %r111, 4, %p32;
	selp.b32 	%r113, 6, %r112, %p30;
	mul.wide.u32 	%rd45, %r38, 4;
	add.s64 	%rd46, %rd4, %rd45;
	ld.local.u32 	%r114, [%rd46];
	add.s32 	%r39, %r113, %r114;
	st.local.u32 	[%rd46], %r39;
	setp.gt.s32 	%p33, %r39, %r149;
	@%p33 bra 	$L__BB2_28;
	setp.ne.s32 	%p34, %r39, %r149;
	setp.ge.s32 	%p35, %r38, %r150;
	or.pred  	%p36, %p34, %p35;
	@%p36 bra 	$L__BB2_29;
$L__BB2_28:
	mov.u32 	%r149, %r39;
	mov.u32 	%r150, %r38;
$L__BB2_29:
	ld.global.u32 	%r42, [%rd12+4];
	mul.wide.s32 	%rd47, %r42, 4;
	add.s64 	%rd48, %rd2, %rd47;
	ld.global.u32 	%r115, [%rd48];
	rem.s32 	%r43, %r115, %r5;
	setp.lt.s32 	%p37, %r43, 0;
	@%p37 bra 	$L__BB2_33;
	add.s64 	%rd50, %rd1, %rd47;
	ld.global.u32 	%r116, [%rd50];
	ld.global.u32 	%r117, [%rd50+4];
	sub.s32 	%r118, %r117, %r116;
	setp.lt.s32 	%p38, %r118, 3;
	setp.lt.s32 	%p39, %r118, 9;
	selp.b32 	%r119, 2, 1, %p39;
	setp.gt.s32 	%p40, %r118, 4;
	selp.b32 	%r120, %r119, 4, %p40;
	selp.b32 	%r121, 6, %r120, %p38;
	mul.wide.u32 	%rd51, %r43, 4;
	add.s64 	%rd52, %rd4, %rd51;
	ld.local.u32 	%r122, [%rd52];
	add.s32 	%r44, %r121, %r122;
	st.local.u32 	[%rd52], %r44;
	setp.gt.s32 	%p41, %r44, %r149;
	@%p41 bra 	$L__BB2_32;
	setp.ne.s32 	%p42, %r44, %r149;
	setp.ge.s32 	%p43, %r43, %r150;
	or.pred  	%p44, %p42, %p43;
	@%p44 bra 	$L__BB2_33;
$L__BB2_32:
	mov.u32 	%r149, %r44;
	mov.u32 	%r150, %r43;
$L__BB2_33:
	add.s32 	%r157, %r157, 4;
	add.s32 	%r143, %r143, 4;
	setp.ne.s32 	%p45, %r143, 0;
	@%p45 bra 	$L__BB2_17;
$L__BB2_34:
	setp.eq.s32 	%p46, %r19, 0;
	@%p46 bra 	$L__BB2_41;
	neg.s32 	%r160, %r19;
$L__BB2_36:
	.pragma "nounroll";
	mul.wide.s32 	%rd53, %r157, 4;
	add.s64 	%rd54, %rd3, %rd53;
	ld.global.u32 	%r59, [%rd54];
	mul.wide.s32 	%rd55, %r59, 4;
	add.s64 	%rd56, %rd2, %rd55;
	ld.global.u32 	%r123, [%rd56];
	rem.s32 	%r60, %r123, %r5;
	setp.lt.s32 	%p47, %r60, 0;
	@%p47 bra 	$L__BB2_40;
	add.s64 	%rd58, %rd1, %rd55;
	ld.global.u32 	%r124, [%rd58];
	ld.global.u32 	%r125, [%rd58+4];
	sub.s32 	%r126, %r125, %r124;
	setp.lt.s32 	%p48, %r126, 3;
	setp.lt.s32 	%p49, %r126, 9;
	selp.b32 	%r127, 2, 1, %p49;
	setp.gt.s32 	%p50, %r126, 4;
	selp.b32 	%r128, %r127, 4, %p50;
	selp.b32 	%r129, 6, %r128, %p48;
	mul.wide.u32 	%rd59, %r60, 4;
	add.s64 	%rd60, %rd4, %rd59;
	ld.local.u32 	%r130, [%rd60];
	add.s32 	%r61, %r129, %r130;
	st.local.u32 	[%rd60], %r61;
	setp.gt.s32 	%p51, %r61, %r149;
	@%p51 bra 	$L__BB2_39;
	setp.ne.s32 	%p52, %r61, %r149;
	setp.ge.s32 	%p53, %r60, %r150;
	or.pred  	%p54, %p52, %p53;
	@%p54 bra 	$L__BB2_40;
$L__BB2_39:
	mov.u32 	%r149, %r61;
	mov.u32 	%r150, %r60;
$L__BB2_40:
	add.s32 	%r157, %r157, 1;
	add.s32 	%r160, %r160, 1;
	setp.ne.s32 	%p55, %r160, 0;
	@%p55 bra 	$L__BB2_36;
$L__BB2_41:
	shl.b32 	%r168, %r149, 16;
$L__BB2_42:
	setp.lt.s32 	%p56, %r73, 1;
	mov.b32 	%r170, 0;
	@%p56 bra 	$L__BB2_44;
	rem.u32 	%r170, %r150, %r73;
$L__BB2_44:
	cvta.to.global.u64 	%rd61, %rd14;
	mul.wide.s32 	%rd62, %r1, 4;
	add.s64 	%rd63, %rd61, %rd62;
	st.global.u32 	[%rd63], %r170;
	min.s32 	%r132, %r4, 255;
	shl.b32 	%r133, %r132, 8;
	rem.s32 	%r134, %r1, %r73;
	add.s32 	%r135, %r133, %r73;
	add.s32 	%r136, %r135, %r168;
	sub.s32 	%r137, %r136, %r134;
	cvta.to.global.u64 	%rd64, %rd15;
	add.s64 	%rd65, %rd64, %rd62;
	st.global.u32 	[%rd65], %r137;
$L__BB2_45:
	ret;

}
	// .globl	execute_node_assignments
.visible .entry execute_node_assignments(
	.param .u32 execute_node_assignments_param_0,
	.param .u32 execute_node_assignments_param_1,
	.param .u32 execute_node_assignments_param_2,
	.param .u64 .ptr .align 1 execute_node_assignments_param_3,
	.param .u64 .ptr .align 1 execute_node_assignments_param_4,
	.param .u64 .ptr .align 1 execute_node_assignments_param_5,
	.param .u64 .ptr .align 1 execute_node_assignments_param_6
)
{
	.reg .pred 	%p<50>;
	.reg .b32 	%r<64>;
	.reg .b64 	%rd<57>;

	ld.param.u32 	%r22, [execute_node_assignments_param_0];
	ld.param.u32 	%r23, [execute_node_assignments_param_1];
	ld.param.u32 	%r24, [execute_node_assignments_param_2];
	ld.param.u64 	%rd18, [execute_node_assignments_param_3];
	ld.param.u64 	%rd19, [execute_node_assignments_param_4];
	ld.param.u64 	%rd20, [execute_node_assignments_param_5];
	ld.param.u64 	%rd21, [execute_node_assignments_param_6];
	cvta.to.global.u64 	%rd1, %rd20;
	cvta.to.global.u64 	%rd2, %rd21;
	cvta.to.global.u64 	%rd3, %rd19;
	cvta.to.global.u64 	%rd4, %rd18;
	mov.u32 	%r25, %ctaid.x;
	mov.u32 	%r26, %tid.x;
	or.b32  	%r27, %r25, %r26;
	setp.ne.s32 	%p1, %r27, 0;
	setp.lt.s32 	%p2, %r22, 1;
	or.pred  	%p3, %p1, %p2;
	@%p3 bra 	$L__BB3_26;
	setp.lt.s32 	%p4, %r23, 1;
	@%p4 bra 	$L__BB3_10;
	mov.b32 	%r59, 0;
$L__BB3_3:
	mul.wide.u32 	%rd43, %r59, 4;
	add.s64 	%rd44, %rd4, %rd43;
	ld.global.u32 	%r2, [%rd44];
	add.s64 	%rd45, %rd3, %rd43;
	ld.global.u32 	%r50, [%rd45];
	setp.ge.u32 	%p44, %r2, %r22;
	setp.ge.u32 	%p45, %r50, %r23;
	or.pred  	%p46, %p44, %p45;
	@%p46 bra 	$L__BB3_9;
	mov.b32 	%r60, 0;
$L__BB3_5:
	add.s32 	%r52, %r60, %r50;
	rem.u32 	%r5, %r52, %r23;
	mul.wide.u32 	%rd46, %r5, 4;
	add.s64 	%rd5, %rd2, %rd46;
	ld.global.u32 	%r53, [%rd5];
	setp.lt.s32 	%p47, %r53, %r24;
	@%p47 bra 	$L__BB3_8;
	add.s32 	%r60, %r60, 1;
	setp.eq.s32 	%p48, %r60, %r23;
	@%p48 bra 	$L__BB3_7;
	bra.uni 	$L__BB3_5;
$L__BB3_7:
	rem.s32 	%r54, %r2, %r23;
	mul.wide.u32 	%rd47, %r2, 4;
	add.s64 	%rd48, %rd1, %rd47;
	st.global.u32 	[%rd48], %r54;
	mul.wide.u32 	%rd49, %r54, 4;
	add.s64 	%rd50, %rd2, %rd49;
	ld.global.u32 	%r55, [%rd50];
	add.s32 	%r56, %r55, 1;
	st.global.u32 	[%rd50], %r56;
	bra.uni 	$L__BB3_9;
$L__BB3_8:
	mul.wide.u32 	%rd51, %r2, 4;
	add.s64 	%rd52, %rd1, %rd51;
	st.global.u32 	[%rd52], %r5;
	ld.global.u32 	%r57, [%rd5];
	add.s32 	%r58, %r57, 1;
	st.global.u32 	[%rd5], %r58;
$L__BB3_9:
	add.s32 	%r59, %r59, 1;
	setp.eq.s32 	%p49, %r59, %r22;
	@%p49 bra 	$L__BB3_26;
	bra.uni 	$L__BB3_3;
$L__BB3_10:
	and.b32  	%r8, %r22, 3;
	setp.lt.u32 	%p5, %r22, 4;
	mov.b32 	%r62, 0;
	@%p5 bra 	$L__BB3_21;
	and.b32  	%r62, %r22, 2147483644;
	neg.s32 	%r61, %r62;
	add.s64 	%rd54, %rd4, 8;
	add.s64 	%rd53, %rd3, 8;
$L__BB3_12:
	ld.global.u32 	%r12, [%rd54+-8];
	ld.global.u32 	%r29, [%rd53+-8];
	setp.ge.u32 	%p6, %r12, %r22;
	setp.gt.s32 	%p7, %r29, -1;
	setp.lt.s32 	%p8, %r29, %r23;
	and.pred  	%p9, %p7, %p8;
	not.pred 	%p11, %p9;
	or.pred  	%p12, %p6, %p11;
	@%p12 bra 	$L__BB3_14;
	rem.s32 	%r30, %r12, %r23;
	mul.wide.u32 	%rd22, %r12, 4;
	add.s64 	%rd23, %rd1, %rd22;
	st.global.u32 	[%rd23], %r30;
	mul.wide.u32 	%rd24, %r30, 4;
	add.s64 	%rd25, %rd2, %rd24;
	ld.global.u32 	%r31, [%rd25];
	add.s32 	%r32, %r31, 1;
	st.global.u32 	[%rd25], %r32;
$L__BB3_14:
	ld.global.u32 	%r13, [%rd54+-4];
	ld.global.u32 	%r33, [%rd53+-4];
	setp.ge.u32 	%p13, %r13, %r22;
	setp.gt.s32 	%p14, %r33, -1;
	setp.lt.s32 	%p15, %r33, %r23;
	and.pred  	%p16, %p14, %p15;
	not.pred 	%p18, %p16;
	or.pred  	%p19, %p13, %p18;
	@%p19 bra 	$L__BB3_16;
	rem.s32 	%r34, %r13, %r23;
	mul.wide.u32 	%rd26, %r13, 4;
	add.s64 	%rd27, %rd1, %rd26;
	st.global.u32 	[%rd27], %r34;
	mul.wide.u32 	%rd28, %r34, 4;
	add.s64 	%rd29, %rd2, %rd28;
	ld.global.u32 	%r35, [%rd29];
	add.s32 	%r36, %r35, 1;
	st.global.u32 	[%rd29], %r36;
$L__BB3_16:
	ld.global.u32 	%r14, [%rd54];
	ld.global.u32 	%r37, [%rd53];
	setp.ge.u32 	%p20, %r14, %r22;
	setp.gt.s32 	%p21, %r37, -1;
	setp.lt.s32 	%p22, %r37, %r23;
	and.pred  	%p23, %p21, %p22;
	not.pred 	%p25, %p23;
	or.pred  	%p26, %p20, %p25;
	@%p26 bra 	$L__BB3_18;
	rem.s32 	%r38, %r14, %r23;
	mul.wide.u32 	%rd30, %r14, 4;
	add.s64 	%rd31, %rd1, %rd30;
	st.global.u32 	[%rd31], %r38;
	mul.wide.u32 	%rd32, %r38, 4;
	add.s64 	%rd33, %rd2, %rd32;
	ld.global.u32 	%r39, [%rd33];
	add.s32 	%r40, %r39, 1;
	st.global.u32 	[%rd33], %r40;
$L__BB3_18:
	ld.global.u32 	%r15, [%rd54+4];
	ld.global.u32 	%r41, [%rd53+4];
	setp.ge.u32 	%p27, %r15, %r22;
	setp.gt.s32 	%p28, %r41, -1;
	setp.lt.s32 	%p29, %r41, %r23;
	and.pred  	%p30, %p28, %p29;
	not.pred 	%p32, %p30;
	or.pred  	%p33, %p27, %p32;
	@%p33 bra 	$L__BB3_20;
	rem.s32 	%r42, %r15, %r23;
	mul.wide.u32 	%rd34, %r15, 4;
	add.s64 	%rd35, %rd1, %rd34;
	st.global.u32 	[%rd35], %r42;
	mul.wide.u32 	%rd36, %r42, 4;
	add.s64 	%rd37, %rd2, %rd36;
	ld.global.u32 	%r43, [%rd37];
	add.s32 	%r44, %r43, 1;
	st.global.u32 	[%rd37], %r44;
$L__BB3_20:
	add.s32 	%r61, %r61, 4;
	add.s64 	%rd54, %rd54, 16;
	add.s64 	%rd53, %rd53, 16;
	setp.ne.s32 	%p34, %r61, 0;
	@%p34 bra 	$L__BB3_12;
$L__BB3_21:
	setp.eq.s32 	%p35, %r8, 0;
	@%p35 bra 	$L__BB3_26;
	mul.wide.u32 	%rd38, %r62, 4;
	add.s64 	%rd56, %rd3, %rd38;
	add.s64 	%rd55, %rd4, %rd38;
	neg.s32 	%r63, %r8;
$L__BB3_23:
	.pragma "nounroll";
	ld.global.u32 	%r20, [%rd55];
	ld.global.u32 	%r45, [%rd56];
	setp.ge.u32 	%p36, %r20, %r22;
	setp.gt.s32 	%p37, %r45, -1;
	setp.lt.s32 	%p38, %r45, %r23;
	and.pred  	%p39, %p37, %p38;
	not.pred 	%p41, %p39;
	or.pred  	%p42, %p36, %p41;
	@%p42 bra 	$L__BB3_25;
	rem.s32 	%r46, %r20, %r23;
	mul.wide.u32 	%rd39, %r20, 4;
	add.s64 	%rd40, %rd1, %rd39;
	st.global.u32 	[%rd40], %r46;
	mul.wide.u32 	%rd41, %r46, 4;
	add.s64 	%rd42, %rd2, %rd41;
	ld.global.u32 	%r47, [%rd42];
	add.s32 	%r48, %r47, 1;
	st.global.u32 	[%rd42], %r48;
$L__BB3_25:
	add.s64 	%rd56, %rd56, 4;
	add.s64 	%rd55, %rd55, 4;
	add.s32 	%r63, %r63, 1;
	setp.ne.s32 	%p43, %r63, 0;
	@%p43 bra 	$L__BB3_23;
$L__BB3_26:
	ret;

}
	// .globl	compute_refinement_moves
.visible .entry compute_refinement_moves(
	.param .u32 compute_refinement_moves_param_0,
	.param .u32 compute_refinement_moves_param_1,
	.param .u32 compute_refinement_moves_param_2,
	.param .u64 .ptr .align 1 compute_refinement_moves_param_3,
	.param .u64 .ptr .align 1 compute_refinement_moves_param_4,
	.param .u64 .ptr .align 1 compute_refinement_moves_param_5,
	.param .u64 .ptr .align 1 compute_refinement_moves_param_6,
	.param .u64 .ptr .align 1 compute_refinement_moves_param_7,
	.param .u64 .ptr .align 1 compute_refinement_moves_param_8,
	.param .u64 .ptr .align 1 compute_refinement_moves_param_9,
	.param .u64 .ptr .align 1 compute_refinement_moves_param_10,
	.param .u64 .ptr .align 1 compute_refinement_moves_param_11,
	.param .u64 .ptr .align 1 compute_refinement_moves_param_12
)
{
	.local .align 16 .b8 	__local_depot4[320];
	.reg .b64 	%SP;
	.reg .b64 	%SPL;
	.reg .pred 	%p<107>;
	.reg .b16 	%rs<3>;
	.reg .b32 	%r<341>;
	.reg .b64 	%rd<271>;
	// demoted variable
	.shared .align 4 .b8 _ZZ24compute_refinement_movesE20shared_nodes_in_part[256];
	mov.u64 	%SPL, __local_depot4;
	ld.param.u32 	%r112, [compute_refinement_moves_param_0];
	ld.param.u32 	%r113, [compute_refinement_moves_param_1];
	ld.param.u32 	%r114, [compute_refinement_moves_param_2];
	ld.param.u64 	%rd47, [compute_refinement_moves_param_3];
	ld.param.u64 	%rd48, [compute_refinement_moves_param_4];
	ld.param.u64 	%rd54, [compute_refinement_moves_param_5];
	ld.param.u64 	%rd49, [compute_refinement_moves_param_6];
	ld.param.u64 	%rd55, [compute_refinement_moves_param_7];
	ld.param.u64 	%rd50, [compute_refinement_moves_param_8];
	ld.param.u64 	%rd51, [compute_refinement_moves_param_9];
	ld.param.u64 	%rd52, [compute_refinement_moves_param_10];
	ld.param.u64 	%rd53, [compute_refinement_moves_param_11];
	ld.param.u64 	%rd56, [compute_refinement_moves_param_12];
	cvta.to.global.u64 	%rd1, %rd54;
	cvta.to.global.u64 	%rd2, %rd56;
	cvta.to.global.u64 	%rd3, %rd55;
	add.u64 	%rd4, %SPL, 0;
	add.u64 	%rd5, %SPL, 256;
	mov.u32 	%r1, %tid.x;
	setp.gt.u32 	%p5, %r1, 63;
	setp.ge.u32 	%p6, %r1, %r113;
	or.pred  	%p7, %p5, %p6;
	@%p7 bra 	$L__BB4_2;
	cvta.to.global.u64 	%rd59, %rd50;
	mul.wide.u32 	%rd60, %r1, 4;
	add.s64 	%rd61, %rd59, %rd60;
	ld.global.u32 	%r115, [%rd61];
	shl.b32 	%r116, %r1, 2;
	mov.u32 	%r117, _ZZ24compute_refinement_movesE20shared_nodes_in_part;
	add.s32 	%r118, %r117, %r116;
	st.shared.u32 	[%r118], %r115;
$L__BB4_2:
	bar.sync 	0;
	mov.u32 	%r119, %ctaid.x;
	mov.u32 	%r120, %ntid.x;
	mad.lo.s32 	%r2, %r119, %r120, %r1;
	setp.ge.s32 	%p8, %r2, %r112;
	@%p8 bra 	$L__BB4_54;
	mul.wide.s32 	%rd62, %r2, 4;
	add.s64 	%rd63, %rd3, %rd62;
	ld.global.u32 	%r121, [%rd63];
	cvta.to.global.u64 	%rd64, %rd51;
	add.s64 	%rd6, %rd64, %rd62;
	st.global.u32 	[%rd6], %r121;
	cvta.to.global.u64 	%rd65, %rd52;
	add.s64 	%rd7, %rd65, %rd62;
	mov.b32 	%r122, 0;
	st.global.u32 	[%rd7], %r122;
	ld.global.u32 	%r3, [%rd63];
	setp.lt.s32 	%p9, %r3, 0;
	setp.ge.s32 	%p10, %r3, %r113;
	or.pred  	%p11, %p9, %p10;
	@%p11 bra 	$L__BB4_54;
	shl.b32 	%r123, %r3, 2;
	mov.u32 	%r124, _ZZ24compute_refinement_movesE20shared_nodes_in_part;
	add.s32 	%r125, %r124, %r123;
	ld.shared.u32 	%r4, [%r125];
	setp.lt.s32 	%p12, %r4, 2;
	@%p12 bra 	$L__BB4_54;
	cvta.to.global.u64 	%rd66, %rd48;
	add.s64 	%rd68, %rd66, %rd62;
	ld.global.u32 	%r5, [%rd68];
	ld.global.u32 	%r127, [%rd68+4];
	sub.s32 	%r6, %r127, %r5;
	min.s32 	%r7, %r6, 256;
	mul.wide.s32 	%rd8, %r2, 2048;
	add.s64 	%rd9, %rd2, %rd8;
	setp.lt.s32 	%p13, %r6, 1;
	mov.b32 	%r315, 0;
	@%p13 bra 	$L__BB4_21;
	max.s32 	%r8, %r7, 1;
	cvta.to.global.u64 	%rd10, %rd47;
	cvta.to.global.u64 	%rd11, %rd49;
	mov.b32 	%r298, 0;
$L__BB4_7:
	cvt.u64.u32 	%rd13, %r7;
	mul.wide.u32 	%rd69, %r298, 8;
	add.s64 	%rd14, %rd9, %rd69;
	mov.b64 	%rd70, 0;
	st.global.u64 	[%rd14], %rd70;
	mul.wide.u32 	%rd15, %r298, %r6;
	and.b64  	%rd71, %rd15, -4294967296;
	setp.ne.s64 	%p14, %rd71, 0;
	@%p14 bra 	$L__BB4_55;
	cvt.u32.u64 	%r129, %rd13;
	cvt.u32.u64 	%r130, %rd15;
	div.u32 	%r131, %r130, %r129;
	cvt.u64.u32 	%rd259, %r131;
	bra.uni 	$L__BB4_56;
$L__BB4_9:
	mov.b64 	%rd108, 1;
	shl.b64 	%rd12, %rd108, %r3;
	and.b32  	%r9, %r8, 15;
	setp.lt.u32 	%p64, %r6, 16;
	mov.b32 	%r304, 0;
	mov.u32 	%r315, %r304;
	@%p64 bra 	$L__BB4_12;
	and.b32  	%r304, %r8, 496;
	mov.b32 	%r301, 0;
	mov.u32 	%r315, %r301;
$L__BB4_11:
	.pragma "nounroll";
	mul.wide.u32 	%rd109, %r301, 8;
	add.s64 	%rd110, %rd9, %rd109;
	ld.global.u64 	%rd111, [%rd110];
	or.b64  	%rd112, %rd111, %rd12;
	popc.b64 	%r140, %rd112;
	add.s32 	%r141, %r315, %r140;
	ld.global.u64 	%rd113, [%rd110+8];
	or.b64  	%rd114, %rd113, %rd12;
	popc.b64 	%r142, %rd114;
	add.s32 	%r143, %r141, %r142;
	ld.global.u64 	%rd115, [%rd110+16];
	or.b64  	%rd116, %rd115, %rd12;
	popc.b64 	%r144, %rd116;
	add.s32 	%r145, %r143, %r144;
	ld.global.u64 	%rd117, [%rd110+24];
	or.b64  	%rd118, %rd117, %rd12;
	popc.b64 	%r146, %rd118;
	add.s32 	%r147, %r145, %r146;
	ld.global.u64 	%rd119, [%rd110+32];
	or.b64  	%rd120, %rd119, %rd12;
	popc.b64 	%r148, %rd120;
	add.s32 	%r149, %r147, %r148;
	ld.global.u64 	%rd121, [%rd110+40];
	or.b64  	%rd122, %rd121, %rd12;
	popc.b64 	%r150, %rd122;
	add.s32 	%r151, %r149, %r150;
	ld.global.u64 	%rd123, [%rd110+48];
	or.b64  	%rd124, %rd123, %rd12;
	popc.b64 	%r152, %rd124;
	add.s32 	%r153, %r151, %r152;
	ld.global.u64 	%rd125, [%rd110+56];
	or.b64  	%rd126, %rd125, %rd12;
	popc.b64 	%r154, %rd126;
	add.s32 	%r155, %r153, %r154;
	ld.global.u64 	%rd127, [%rd110+64];
	or.b64  	%rd128, %rd127, %rd12;
	popc.b64 	%r156, %rd128;
	add.s32 	%r157, %r155, %r156;
	ld.global.u64 	%rd129, [%rd110+72];
	or.b64  	%rd130, %rd129, %rd12;
	popc.b64 	%r158, %rd130;
	add.s32 	%r159, %r157, %r158;
	ld.global.u64 	%rd131, [%rd110+80];
	or.b64  	%rd132, %rd131, %rd12;
	popc.b64 	%r160, %rd132;
	add.s32 	%r161, %r159, %r160;
	ld.global.u64 	%rd133, [%rd110+88];
	or.b64  	%rd134, %rd133, %rd12;
	popc.b64 	%r162, %rd134;
	add.s32 	%r163, %r161, %r162;
	ld.global.u64 	%rd135, [%rd110+96];
	or.b64  	%rd136, %rd135, %rd12;
	popc.b64 	%r164, %rd136;
	add.s32 	%r165, %r163, %r164;
	ld.global.u64 	%rd137, [%rd110+104];
	or.b64  	%rd138, %rd137, %rd12;
	popc.b64 	%r166, %rd138;
	add.s32 	%r167, %r165, %r166;
	ld.global.u64 	%rd139, [%rd110+112];
	or.b64  	%rd140, %rd139, %rd12;
	popc.b64 	%r168, %rd140;
	add.s32 	%r169, %r167, %r168;
	ld.global.u64 	%rd141, [%rd110+120];
	or.b64  	%rd142, %rd141, %rd12;
	popc.b64 	%r170, %rd142;
	add.s32 	%r171, %r169, %r170;
	add.s32 	%r315, %r171, -16;
	add.s32 	%r301, %r301, 16;
	setp.ne.s32 	%p65, %r301, %r304;
	@%p65 bra 	$L__BB4_11;
$L__BB4_12:
	setp.eq.s32 	%p66, %r9, 0;
	@%p66 bra 	$L__BB4_21;
	and.b32  	%r43, %r8, 7;
	setp.lt.u32 	%p67, %r9, 8;
	@%p67 bra 	$L__BB4_15;
	mul.wide.u32 	%rd143, %r304, 8;
	add.s64 	%rd144, %rd9, %rd143;
	ld.global.u64 	%rd145, [%rd144];
	or.b64  	%rd146, %rd145, %rd12;
	popc.b64 	%r173, %rd146;
	add.s32 	%r174, %r315, %r173;
	ld.global.u64 	%rd147, [%rd144+8];
	or.b64  	%rd148, %rd147, %rd12;
	popc.b64 	%r175, %rd148;
	add.s32 	%r176, %r174, %r175;
	ld.global.u64 	%rd149, [%rd144+16];
	or.b64  	%rd150, %rd149, %rd12;
	popc.b64 	%r177, %rd150;
	add.s32 	%r178, %r176, %r177;
	ld.global.u64 	%rd151, [%rd144+24];
	or.b64  	%rd152, %rd151, %rd12;
	popc.b64 	%r179, %rd152;
	add.s32 	%r180, %r178, %r179;
	ld.global.u64 	%rd153, [%rd144+32];
	or.b64  	%rd154, %rd153, %rd12;
	popc.b64 	%r181, %rd154;
	add.s32 	%r182, %r180, %r181;
	ld.global.u64 	%rd155, [%rd144+40];
	or.b64  	%rd156, %rd155, %rd12;
	popc.b64 	%r183, %rd156;
	add.s32 	%r184, %r182, %r183;
	ld.global.u64 	%rd157, [%rd144+48];
	or.b64  	%rd158, %rd157, %rd12;
	popc.b64 	%r185, %rd158;
	add.s32 	%r186, %r184, %r185;
	ld.global.u64 	%rd159, [%rd144+56];
	or.b64  	%rd160, %rd159, %rd12;
	popc.b64 	%r187, %rd160;
	add.s32 	%r188, %r186, %r187;
	add.s32 	%r315, %r188, -8;
	add.s32 	%r304, %r304, 8;
$L__BB4_15:
	setp.eq.s32 	%p68, %r43, 0;
	@%p68 bra 	$L__BB4_21;
	and.b32  	%r49, %r8, 3;
	setp.lt.u32 	%p69, %r43, 4;
	@%p69 bra 	$L__BB4_18;
	mul.wide.u32 	%rd161, %r304, 8;
	add.s64 	%rd162, %rd9, %rd161;
	ld.global.u64 	%rd163, [%rd162];
	or.b64  	%rd164, %rd163, %rd12;
	popc.b64 	%r190, %rd164;
	add.s32 	%r191, %r315, %r190;
	ld.global.u64 	%rd165, [%rd162+8];
	or.b64  	%rd166, %rd165, %rd12;
	popc.b64 	%r192, %rd166;
	add.s32 	%r193, %r191, %r192;
	ld.global.u64 	%rd167, [%rd162+16];
	or.b64  	%rd168, %rd167, %rd12;
	popc.b64 	%r194, %rd168;
	add.s32 	%r195, %r193, %r194;
	ld.global.u64 	%rd169, [%rd162+24];
	or.b64  	%rd170, %rd169, %rd12;
	popc.b64 	%r196, %rd170;
	add.s32 	%r197, %r195, %r196;
	add.s32 	%r315, %r197, -4;
	add.s32 	%r304, %r304, 4;
$L__BB4_18:
	setp.eq.s32 	%p70, %r49, 0;
	@%p70 bra 	$L__BB4_21;
	mov.b32 	%r314, 0;
$L__BB4_20:
	.pragma "nounroll";
	mul.wide.u32 	%rd171, %r304, 8;
	add.s64 	%rd172, %rd9, %rd171;
	ld.global.u64 	%rd173, [%rd172];
	or.b64  	%rd174, %rd173, %rd12;
	popc.b64 	%r199, %rd174;
	add.s32 	%r200, %r315, %r199;
	add.s32 	%r315, %r200, -1;
	add.s32 	%r304, %r304, 1;
	add.s32 	%r314, %r314, 1;
	setp.ne.s32 	%p71, %r314, %r49;
	@%p71 bra 	$L__BB4_20;
$L__BB4_21:
	setp.lt.s32 	%p72, %r6, 1;
	mov.b32 	%r320, 0;
	st.local.v4.b32 	[%rd5], {%r320, %r320, %r320, %r320};
	st.local.v4.b32 	[%rd5+16], {%r320, %r320, %r320, %r320};
	st.local.v4.b32 	[%rd5+32], {%r320, %r320, %r320, %r320};
	st.local.v4.b32 	[%rd5+48], {%r320, %r320, %r320, %r320};
	@%p72 bra 	$L__BB4_30;
	max.s32 	%r62, %r7, 1;
	mov.b32 	%r317, 0;
	mov.u32 	%r320, %r317;
$L__BB4_23:
	mul.wide.u32 	%rd175, %r317, 8;
	add.s64 	%rd176, %rd9, %rd175;
	ld.global.u64 	%rd269, [%rd176];
	setp.eq.s64 	%p73, %rd269, 0;
	@%p73 bra 	$L__BB4_29;
$L__BB4_24:
	neg.s64 	%rd177, %rd269;
	and.b64  	%rd178, %rd269, %rd177;
	clz.b64 	%r203, %rd178;
	cvt.u64.u32 	%rd179, %r203;
	sub.s32 	%r74, 63, %r203;
	and.b32  	%r204, %r74, 63;
	mov.b64 	%rd180, -2;
	shl.b64 	%rd181, %rd180, %r204;
	neg.s32 	%r205, %r74;
	and.b32  	%r206, %r205, 63;
	shr.u64 	%rd182, %rd180, %r206;
	or.b64  	%rd183, %rd181, %rd182;
	and.b64  	%rd269, %rd269, %rd183;
	setp.eq.s32 	%p75, %r74, %r3;
	sub.s64 	%rd41, %rd5, %rd179;
	mov.pred 	%p105, 0;
	@%p75 bra 	$L__BB4_26;
	ld.local.u8 	%rs1, [%rd41+63];
	setp.eq.s16 	%p105, %rs1, 0;
$L__BB4_26:
	setp.gt.s32 	%p76, %r320, 63;
	not.pred 	%p77, %p105;
	or.pred  	%p78, %p77, %p76;
	@%p78 bra 	$L__BB4_28;
	add.s32 	%r75, %r320, 1;
	mul.wide.s32 	%rd184, %r320, 4;
	add.s64 	%rd185, %rd4, %rd184;
	st.local.u32 	[%rd185], %r74;
	mov.b16 	%rs2, 1;
	st.local.u8 	[%rd41+63], %rs2;
	mov.u32 	%r320, %r75;
$L__BB4_28:
	setp.ne.s64 	%p79, %rd269, 0;
	@%p79 bra 	$L__BB4_24;
$L__BB4_29:
	add.s32 	%r317, %r317, 1;
	setp.eq.s32 	%p80, %r317, %r62;
	@%p80 bra 	$L__BB4_30;
	bra.uni 	$L__BB4_23;
$L__BB4_30:
	setp.lt.s32 	%p81, %r320, 1;
	mov.b32 	%r324, 0;
	mov.u32 	%r323, %r3;
	@%p81 bra 	$L__BB4_52;
	max.s32 	%r209, %r7, 1;
	and.b32  	%r64, %r209, 15;
	add.s32 	%r65, %r64, -1;
	and.b32  	%r66, %r209, 7;
	add.s32 	%r67, %r66, -1;
	and.b32  	%r68, %r209, 496;
	and.b32  	%r69, %r209, 3;
	and.b32  	%r210, %r209, 2147483632;
	neg.s32 	%r70, %r210;
	add.s64 	%rd186, %rd8, %rd2;
	add.s64 	%rd37, %rd186, 64;
	mov.b32 	%r322, 0;
	mov.u32 	%r323, %r3;
	mov.u32 	%r324, %r322;
$L__BB4_32:
	mul.wide.u32 	%rd187, %r322, 4;
	add.s64 	%rd188, %rd4, %rd187;
	ld.local.u32 	%r211, [%rd188];
	cvt.u64.u32 	%rd42, %r211;
	setp.lt.s32 	%p82, %r211, 0;
	setp.ge.s32 	%p83, %r211, %r113;
	or.pred  	%p84, %p82, %p83;
	@%p84 bra 	$L__BB4_51;
	cvt.u32.u64 	%r212, %rd42;
	shl.b32 	%r213, %r212, 2;
	mov.u32 	%r214, _ZZ24compute_refinement_movesE20shared_nodes_in_part;
	add.s32 	%r215, %r214, %r213;
	ld.shared.u32 	%r82, [%r215];
	setp.ge.s32 	%p85, %r82, %r114;
	@%p85 bra 	$L__BB4_51;
	setp.lt.s32 	%p86, %r6, 1;
	mov.b32 	%r336, 0;
	@%p86 bra 	$L__BB4_48;
	setp.lt.s32 	%p87, %r6, 16;
	mov.b64 	%rd189, 1;
	shl.b64 	%rd43, %rd189, %r212;
	mov.b32 	%r331, 0;
	mov.u32 	%r336, %r331;
	@%p87 bra 	$L__BB4_38;
	mov.b32 	%r336, 0;
	mov.u64 	%rd270, %rd37;
	mov.u32 	%r325, %r70;
$L__BB4_37:
	.pragma "nounroll";
	ld.global.u64 	%rd190, [%rd270+-64];
	or.b64  	%rd191, %rd190, %rd43;
	popc.b64 	%r221, %rd191;
	add.s32 	%r222, %r336, %r221;
	ld.global.u64 	%rd192, [%rd270+-56];
	or.b64  	%rd193, %rd192, %rd43;
	popc.b64 	%r223, %rd193;
	add.s32 	%r224, %r222, %r223;
	ld.global.u64 	%rd194, [%rd270+-48];
	or.b64  	%rd195, %rd194, %rd43;
	popc.b64 	%r225, %rd195;
	add.s32 	%r226, %r224, %r225;
	ld.global.u64 	%rd196, [%rd270+-40];
	or.b64  	%rd197, %rd196, %rd43;
	popc.b64 	%r227, %rd197;
	add.s32 	%r228, %r226, %r227;
	ld.global.u64 	%rd198, [%rd270+-32];
	or.b64  	%rd199, %rd198, %rd43;
	popc.b64 	%r229, %rd199;
	add.s32 	%r230, %r228, %r229;
	ld.global.u64 	%rd200, [%rd270+-24];
	or.b64  	%rd201, %rd200, %rd43;
	popc.b64 	%r231, %rd201;
	add.s32 	%r232, %r230, %r231;
	ld.global.u64 	%rd202, [%rd270+-16];
	or.b64  	%rd203, %rd202, %rd43;
	popc.b64 	%r233, %rd203;
	add.s32 	%r234, %r232, %r233;
	ld.global.u64 	%rd204, [%rd270+-8];
	or.b64  	%rd205, %rd204, %rd43;
	popc.b64 	%r235, %rd205;
	add.s32 	%r236, %r234, %r235;
	ld.global.u64 	%rd206, [%rd270];
	or.b64  	%rd207, %rd206, %rd43;
	popc.b64 	%r237, %rd207;
	add.s32 	%r238, %r236, %r237;
	ld.global.u64 	%rd208, [%rd270+8];
	or.b64  	%rd209, %rd208, %rd43;
	popc.b64 	%r239, %rd209;
	add.s32 	%r240, %r238, %r239;
	ld.global.u64 	%rd210, [%rd270+16];
	or.b64  	%rd211, %rd210, %rd43;
	popc.b64 	%r241, %rd211;
	add.s32 	%r242, %r240, %r241;
	ld.global.u64 	%rd212, [%rd270+24];
	or.b64  	%rd213, %rd212, %rd43;
	popc.b64 	%r243, %rd213;
	add.s32 	%r244, %r242, %r243;
	ld.global.u64 	%rd214, [%rd270+32];
	or.b64  	%rd215, %rd214, %rd43;
	popc.b64 	%r245, %rd215;
	add.s32 	%r246, %r244, %r245;
	ld.global.u64 	%rd216, [%rd270+40];
	or.b64  	%rd217, %rd216, %rd43;
	popc.b64 	%r247, %rd217;
	add.s32 	%r248, %r246, %r247;
	ld.global.u64 	%rd218, [%rd270+48];
	or.b64  	%rd219, %rd218, %rd43;
	popc.b64 	%r249, %rd219;
	add.s32 	%r250, %r248, %r249;
	ld.global.u64 	%rd220, [%rd270+56];
	or.b64  	%rd221, %rd220, %rd43;
	popc.b64 	%r251, %rd221;
	add.s32 	%r252, %r250, %r251;
	add.s32 	%r336, %r252, -16;
	add.s32 	%r325, %r325, 16;
	add.s64 	%rd270, %rd270, 128;
	setp.ne.s32 	%p88, %r325, 0;
	mov.u32 	%r331, %r68;
	@%p88 bra 	$L__BB4_37;
$L__BB4_38:
	setp.eq.s32 	%p89, %r64, 0;
	@%p89 bra 	$L__BB4_48;
	setp.lt.u32 	%p90, %r65, 7;
	@%p90 bra 	$L__BB4_41;
	mul.wide.u32 	%rd222, %r331, 8;
	add.s64 	%rd223, %rd9, %rd222;
	ld.global.u64 	%rd224, [%rd223];
	or.b64  	%rd225, %rd224, %rd43;
	popc.b64 	%r254, %rd225;
	add.s32 	%r255, %r336, %r254;
	ld.global.u64 	%rd226, [%rd223+8];
	or.b64  	%rd227, %rd226, %rd43;
	popc.b64 	%r256, %rd227;
	add.s32 	%r257, %r255, %r256;
	ld.global.u64 	%rd228, [%rd223+16];
	or.b64  	%rd229, %rd228, %rd43;
	popc.b64 	%r258, %rd229;
	add.s32 	%r259, %r257, %r258;
	ld.global.u64 	%rd230, [%rd223+24];
	or.b64  	%rd231, %rd230, %rd43;
	popc.b64 	%r260, %rd231;
	add.s32 	%r261, %r259, %r260;
	ld.global.u64 	%rd232, [%rd223+32];
	or.b64  	%rd233, %rd232, %rd43;
	popc.b64 	%r262, %rd233;
	add.s32 	%r263, %r261, %r262;
	ld.global.u64 	%rd234, [%rd223+40];
	or.b64  	%rd235, %rd234, %rd43;
	popc.b64 	%r264, %rd235;
	add.s32 	%r265, %r263, %r264;
	ld.global.u64 	%rd236, [%rd223+48];
	or.b64  	%rd237, %rd236, %rd43;
	popc.b64 	%r266, %rd237;
	add.s32 	%r267, %r265, %r266;
	ld.global.u64 	%rd238, [%rd223+56];
	or.b64  	%rd239, %rd238, %rd43;
	popc.b64 	%r268, %rd239;
	add.s32 	%r269, %r267, %r268;
	add.s32 	%r336, %r269, -8;
	add.s32 	%r331, %r331, 8;
$L__BB4_41:
	setp.eq.s32 	%p91, %r66, 0;
	@%p91 bra 	$L__BB4_48;
	setp.lt.u32 	%p92, %r67, 3;
	@%p92 bra 	$L__BB4_44;
	mul.wide.u32 	%rd240, %r331, 8;
	add.s64 	%rd241, %rd9, %rd240;
	ld.global.u64 	%rd242, [%rd241];
	or.b64  	%rd243, %rd242, %rd43;
	popc.b64 	%r271, %rd243;
	add.s32 	%r272, %r336, %r271;
	ld.global.u64 	%rd244, [%rd241+8];
	or.b64  	%rd245, %rd244, %rd43;
	popc.b64 	%r273, %rd245;
	add.s32 	%r274, %r272, %r273;
	ld.global.u64 	%rd246, [%rd241+16];
	or.b64  	%rd247, %rd246, %rd43;
	popc.b64 	%r275, %rd247;
	add.s32 	%r276, %r274, %r275;
	ld.global.u64 	%rd248, [%rd241+24];
	or.b64  	%rd249, %rd248, %rd43;
	popc.b64 	%r277, %rd249;
	add.s32 	%r278, %r276, %r277;
	add.s32 	%r336, %r278, -4;
	add.s32 	%r331, %r331, 4;
$L__BB4_44:
	setp.eq.s32 	%p93, %r69, 0;
	@%p93 bra 	$L__BB4_48;
	setp.eq.s32 	%p94, %r69, 1;
	mul.wide.u32 	%rd250, %r331, 8;
	add.s64 	%rd46, %rd9, %rd250;
	ld.global.u64 	%rd251, [%rd46];
	or.b64  	%rd252, %rd251, %rd43;
	popc.b64 	%r279, %rd252;
	add.s32 	%r280, %r336, %r279;
	add.s32 	%r336, %r280, -1;
	@%p94 bra 	$L__BB4_48;
	setp.eq.s32 	%p95, %r69, 2;
	ld.global.u64 	%rd253, [%rd46+8];
	or.b64  	%rd254, %rd253, %rd43;
	popc.b64 	%r281, %rd254;
	add.s32 	%r282, %r336, %r281;
	add.s32 	%r336, %r282, -1;
	@%p95 bra 	$L__BB4_48;
	ld.global.u64 	%rd255, [%rd46+16];
	or.b64  	%rd256, %rd255, %rd43;
	popc.b64 	%r283, %rd256;
	add.s32 	%r284, %r336, %r283;
	add.s32 	%r336, %r284, -1;
$L__BB4_48:
	sub.s32 	%r285, %r315, %r336;
	add.s32 	%r286, %r82, 1;
	setp.gt.s32 	%p97, %r4, %r286;
	selp.b32 	%r287, 4, 0, %p97;
	add.s32 	%r104, %r287, %r285;
	setp.gt.s32 	%p98, %r104, %r324;
	mov.pred 	%p106, -1;
	@%p98 bra 	$L__BB4_50;
	setp.eq.s32 	%p99, %r104, %r324;
	setp.lt.s32 	%p100, %r212, %r323;
	and.pred  	%p106, %p99, %p100;
$L__BB4_50:
	selp.b32 	%r324, %r104, %r324, %p106;
	selp.b32 	%r323, %r212, %r323, %p106;
$L__BB4_51:
	add.s32 	%r322, %r322, 1;
	setp.ne.s32 	%p101, %r322, %r320;
	@%p101 bra 	$L__BB4_32;
$L__BB4_52:
	setp.lt.s32 	%p102, %r324, 1;
	setp.eq.s32 	%p103, %r323, %r3;
	or.pred  	%p104, %p102, %p103;
	@%p104 bra 	$L__BB4_54;
	st.global.u32 	[%rd6], %r323;
	shl.b32 	%r290, %r324, 16;
	min.s32 	%r291, %r6, 255;
	shl.b32 	%r292, %r291, 8;
	rem.s32 	%r293, %r2, %r113;
	add.s32 	%r294, %r292, %r113;
	add.s32 	%r295, %r294, %r290;
	sub.s32 	%r296, %r295, %r293;
	st.global.u32 	[%rd7], %r296;
	cvta.to.global.u64 	%rd258, %rd53;
	atom.global.add.u32 	%r297, [%rd258], 1;
$L__BB4_54:
	ret;
$L__BB4_55:
	div.u64 	%rd259, %rd15, %rd13;
$L__BB4_56:
	cvt.u32.u64 	%r132, %rd259;
	add.s32 	%r133, %r5, %r132;
	mul.wide.s32 	%rd72, %r133, 4;
	add.s64 	%rd73, %rd10, %rd72;
	ld.global.u32 	%r134, [%rd73];
	mul.wide.s32 	%rd74, %r134, 4;
	add.s64 	%rd75, %rd11, %rd74;
	ld.global.u32 	%r12, [%rd75];
	ld.global.u32 	%r13, [%rd75+4];
	setp.ge.s32 	%p15, %r12, %r13;
	@%p15 bra 	$L__BB4_84;
	sub.s32 	%r135, %r13, %r12;
	and.b32  	%r14, %r135, 3;
	setp.eq.s32 	%p16, %r14, 0;
	mov.b64 	%rd266, 0;
	mov.u32 	%r299, %r12;
	@%p16 bra 	$L__BB4_70;
	mul.wide.s32 	%rd78, %r12, 4;
	add.s64 	%rd19, %rd1, %rd78;
	ld.global.u32 	%r15, [%rd19];
	setp.eq.s32 	%p17, %r15, %r2;
	setp.lt.s32 	%p18, %r15, 0;
	or.pred  	%p19, %p17, %p18;
	setp.ge.s32 	%p20, %r15, %r112;
	mov.b64 	%rd266, 0;
	or.pred  	%p21, %p20, %p19;
	@%p21 bra 	$L__BB4_61;
	mul.wide.u32 	%rd80, %r15, 4;
	add.s64 	%rd81, %rd3, %rd80;
	ld.global.u32 	%r16, [%rd81];
	setp.gt.u32 	%p22, %r16, 63;
	@%p22 bra 	$L__BB4_61;
	mov.b64 	%rd82, 1;
	shl.b64 	%rd266, %rd82, %r16;
	st.global.u64 	[%rd14], %rd266;
$L__BB4_61:
	add.s32 	%r299, %r12, 1;
	setp.eq.s32 	%p23, %r14, 1;
	@%p23 bra 	$L__BB4_70;
	ld.global.u32 	%r18, [%rd19+4];
	setp.eq.s32 	%p24, %r18, %r2;
	setp.lt.s32 	%p25, %r18, 0;
	or.pred  	%p26, %p24, %p25;
	setp.ge.s32 	%p27, %r18, %r112;
	or.pred  	%p28, %p27, %p26;
	@%p28 bra 	$L__BB4_65;
	mul.wide.u32 	%rd83, %r18, 4;
	add.s64 	%rd84, %rd3, %rd83;
	ld.global.u32 	%r19, [%rd84];
	setp.gt.u32 	%p29, %r19, 63;
	@%p29 bra 	$L__BB4_65;
	mov.b64 	%rd85, 1;
	shl.b64 	%rd86, %rd85, %r19;
	or.b64  	%rd266, %rd266, %rd86;
	st.global.u64 	[%rd14], %rd266;
$L__BB4_65:
	add.s32 	%r299, %r12, 2;
	setp.eq.s32 	%p30, %r14, 2;
	@%p30 bra 	$L__BB4_70;
	ld.global.u32 	%r21, [%rd19+8];
	setp.eq.s32 	%p31, %r21, %r2;
	setp.lt.s32 	%p32, %r21, 0;
	or.pred  	%p33, %p31, %p32;
	setp.ge.s32 	%p34, %r21, %r112;
	or.pred  	%p35, %p34, %p33;
	@%p35 bra 	$L__BB4_69;
	mul.wide.u32 	%rd87, %r21, 4;
	add.s64 	%rd88, %rd3, %rd87;
	ld.global.u32 	%r22, [%rd88];
	setp.gt.u32 	%p36, %r22, 63;
	@%p36 bra 	$L__BB4_69;
	mov.b64 	%rd89, 1;
	shl.b64 	%rd90, %rd89, %r22;
	or.b64  	%rd266, %rd266, %rd90;
	st.global.u64 	[%rd14], %rd266;
$L__BB4_69:
	add.s32 	%r299, %r12, 3;
$L__BB4_70:
	sub.s32 	%r136, %r12, %r13;
	setp.gt.u32 	%p37, %r136, -4;
	@%p37 bra 	$L__BB4_84;
$L__BB4_71:
	mul.wide.s32 	%rd91, %r299, 4;
	add.s64 	%rd28, %rd1, %rd91;
	ld.global.u32 	%r26, [%rd28];
	setp.eq.s32 	%p38, %r26, %r2;
	setp.lt.s32 	%p39, %r26, 0;
	or.pred  	%p40, %p38, %p39;
	setp.ge.s32 	%p41, %r26, %r112;
	or.pred  	%p42, %p41, %p40;
	@%p42 bra 	$L__BB4_74;
	mul.wide.u32 	%rd92, %r26, 4;
	add.s64 	%rd93, %rd3, %rd92;
	ld.global.u32 	%r27, [%rd93];
	setp.gt.u32 	%p43, %r27, 63;
	@%p43 bra 	$L__BB4_74;
	mov.b64 	%rd94, 1;
	shl.b64 	%rd95, %rd94, %r27;
	or.b64  	%rd266, %rd266, %rd95;
	st.global.u64 	[%rd14], %rd266;
$L__BB4_74:
	ld.global.u32 	%r28, [%rd28+4];
	setp.eq.s32 	%p44, %r28, %r2;
	setp.lt.s32 	%p45, %r28, 0;
	or.pred  	%p46, %p44, %p45;
	setp.ge.s32 	%p47, %r28, %r112;
	or.pred  	%p48, %p47, %p46;
	@%p48 bra 	$L__BB4_77;
	mul.wide.u32 	%rd96, %r28, 4;
	add.s64 	%rd97, %rd3, %rd96;
	ld.global.u32 	%r29, [%rd97];
	setp.gt.u32 	%p49, %r29, 63;
	@%p49 bra 	$L__BB4_77;
	mov.b64 	%rd98, 1;
	shl.b64 	%rd99, %rd98, %r29;
	or.b64  	%rd266, %rd266, %rd99;
	st.global.u64 	[%rd14], %rd266;
$L__BB4_77:
	ld.global.u32 	%r30, [%rd28+8];
	setp.eq.s32 	%p50, %r30, %r2;
	setp.lt.s32 	%p51, %r30, 0;
	or.pred  	%p52, %p50, %p51;
	setp.ge.s32 	%p53, %r30, %r112;
	or.pred  	%p54, %p53, %p52;
	@%p54 bra 	$L__BB4_80;
	mul.wide.u32 	%rd100, %r30, 4;
	add.s64 	%rd101, %rd3, %rd100;
	ld.global.u32 	%r31, [%rd101];
	setp.gt.u32 	%p55, %r31, 63;
	@%p55 bra 	$L__BB4_80;
	mov.b64 	%rd102, 1;
	shl.b64 	%rd103, %rd102, %r31;
	or.b64  	%rd266, %rd266, %rd103;
	st.global.u64 	[%rd14], %rd266;
$L__BB4_80:
	ld.global.u32 	%r32, [%rd28+12];
	setp.eq.s32 	%p56, %r32, %r2;
	setp.lt.s32 	%p57, %r32, 0;
	or.pred  	%p58, %p56, %p57;
	setp.ge.s32 	%p59, %r32, %r112;
	or.pred  	%p60, %p59, %p58;
	@%p60 bra 	$L__BB4_83;
	mul.wide.u32 	%rd104, %r32, 4;
	add.s64 	%rd105, %rd3, %rd104;
	ld.global.u32 	%r33, [%rd105];
	setp.gt.u32 	%p61, %r33, 63;
	@%p61 bra 	$L__BB4_83;
	mov.b64 	%rd106, 1;
	shl.b64 	%rd107, %rd106, %r33;
	or.b64  	%rd266, %rd266, %rd107;
	st.global.u64 	[%rd14], %rd266;
$L__BB4_83:
	add.s32 	%r299, %r299, 4;
	setp.ne.s32 	%p62, %r299, %r13;
	@%p62 bra 	$L__BB4_71;
$L__BB4_84:
	add.s32 	%r298, %r298, 1;
	setp.eq.s32 	%p63, %r298, %r8;
	@%p63 bra 	$L__BB4_9;
	bra.uni 	$L__BB4_7;

}
	// .globl	execute_refinement_moves
.visible .entry execute_refinement_moves(
	.param .u32 execute_refinement_moves_param_0,
	.param .u64 .ptr .align 1 execute_refinement_moves_param_1,
	.param .u64 .ptr .align 1 execute_refinement_moves_param_2,
	.param .u32 execute_refinement_moves_param_3,
	.param .u64 .ptr .align 1 execute_refinement_moves_param_4,
	.param .u64 .ptr .align 1 execute_refinement_moves_param_5,
	.param .u64 .ptr .align 1 execute_refinement_moves_param_6
)
{
	.reg .pred 	%p<28>;
	.reg .b32 	%r<84>;
	.reg .b64 	%rd<58>;

	ld.param.u32 	%r25, [execute_refinement_moves_param_0];
	ld.param.u64 	%rd33, [execute_refinement_moves_param_1];
	ld.param.u64 	%rd34, [execute_refinement_moves_param_2];
	ld.param.u32 	%r26, [execute_refinement_moves_param_3];
	ld.param.u64 	%rd35, [execute_refinement_moves_param_4];
	ld.param.u64 	%rd36, [execute_refinement_moves_param_5];
	ld.param.u64 	%rd37, [execute_refinement_moves_param_6];
	cvta.to.global.u64 	%rd1, %rd37;
	cvta.to.global.u64 	%rd2, %rd36;
	cvta.to.global.u64 	%rd3, %rd35;
	cvta.to.global.u64 	%rd4, %rd34;
	cvta.to.global.u64 	%rd5, %rd33;
	mov.u32 	%r27, %ctaid.x;
	mov.u32 	%r28, %tid.x;
	or.b32  	%r29, %r27, %r28;
	setp.ne.s32 	%p1, %r29, 0;
	setp.lt.s32 	%p2, %r25, 1;
	or.pred  	%p3, %p1, %p2;
	@%p3 bra 	$L__BB5_32;
	and.b32  	%r1, %r25, 3;
	setp.lt.u32 	%p4, %r25, 4;
	mov.b32 	%r82, 0;
	@%p4 bra 	$L__BB5_24;
	and.b32  	%r82, %r25, 2147483644;
	neg.s32 	%r81, %r82;
	add.s64 	%rd55, %rd5, 8;
	add.s64 	%rd54, %rd4, 8;
$L__BB5_3:
	ld.global.u32 	%r5, [%rd55+-8];
	ld.global.u32 	%r31, [%rd54+-8];
	or.b32  	%r32, %r5, %r31;
	setp.lt.s32 	%p5, %r32, 0;
	@%p5 bra 	$L__BB5_8;
	mul.wide.u32 	%rd38, %r5, 4;
	add.s64 	%rd10, %rd3, %rd38;
	ld.global.u32 	%r7, [%rd10];
	setp.lt.s32 	%p6, %r7, 0;
	@%p6 bra 	$L__BB5_8;
	mul.wide.u32 	%rd39, %r31, 4;
	add.s64 	%rd11, %rd2, %rd39;
	ld.global.u32 	%r33, [%rd11];
	setp.ge.s32 	%p7, %r33, %r26;
	@%p7 bra 	$L__BB5_8;
	mul.wide.u32 	%rd40, %r7, 4;
	add.s64 	%rd12, %rd2, %rd40;
	ld.global.u32 	%r34, [%rd12];
	setp.lt.s32 	%p8, %r34, 2;
	@%p8 bra 	$L__BB5_8;
	st.global.u32 	[%rd10], %r31;
	ld.global.u32 	%r35, [%rd12];
	add.s32 	%r36, %r35, -1;
	st.global.u32 	[%rd12], %r36;
	ld.global.u32 	%r37, [%rd11];
	add.s32 	%r38, %r37, 1;
	st.global.u32 	[%rd11], %r38;
	ld.global.u32 	%r39, [%rd1];
	add.s32 	%r40, %r39, 1;
	st.global.u32 	[%rd1], %r40;
$L__BB5_8:
	ld.global.u32 	%r8, [%rd55+-4];
	ld.global.u32 	%r41, [%rd54+-4];
	or.b32  	%r42, %r8, %r41;
	setp.lt.s32 	%p9, %r42, 0;
	@%p9 bra 	$L__BB5_13;
	mul.wide.u32 	%rd41, %r8, 4;
	add.s64 	%rd13, %rd3, %rd41;
	ld.global.u32 	%r10, [%rd13];
	setp.lt.s32 	%p10, %r10, 0;
	@%p10 bra 	$L__BB5_13;
	mul.wide.u32 	%rd42, %r41, 4;
	add.s64 	%rd14, %rd2, %rd42;
	ld.global.u32 	%r43, [%rd14];
	setp.ge.s32 	%p11, %r43, %r26;
	@%p11 bra 	$L__BB5_13;
	mul.wide.u32 	%rd43, %r10, 4;
	add.s64 	%rd15, %rd2, %rd43;
	ld.global.u32 	%r44, [%rd15];
	setp.lt.s32 	%p12, %r44, 2;
	@%p12 bra 	$L__BB5_13;
	st.global.u32 	[%rd13], %r41;
	ld.global.u32 	%r45, [%rd15];
	add.s32 	%r46, %r45, -1;
	st.global.u32 	[%rd15], %r46;
	ld.global.u32 	%r47, [%rd14];
	add.s32 	%r48, %r47, 1;
	st.global.u32 	[%rd14], %r48;
	ld.global.u32 	%r49, [%rd1];
	add.s32 	%r50, %r49, 1;
	st.global.u32 	[%rd1], %r50;
$L__BB5_13:
	ld.global.u32 	%r11, [%rd55];
	ld.global.u32 	%r51, [%rd54];
	or.b32  	%r52, %r11, %r51;
	setp.lt.s32 	%p13, %r52, 0;
	@%p13 bra 	$L__BB5_18;
	mul.wide.u32 	%rd44, %r11, 4;
	add.s64 	%rd16, %rd3, %rd44;
	ld.global.u32 	%r13, [%rd16];
	setp.lt.s32 	%p14, %r13, 0;
	@%p14 bra 	$L__BB5_18;
	mul.wide.u32 	%rd45, %r51, 4;
	add.s64 	%rd17, %rd2, %rd45;
	ld.global.u32 	%r53, [%rd17];
	setp.ge.s32 	%p15, %r53, %r26;
	@%p15 bra 	$L__BB5_18;
	mul.wide.u32 	%rd46, %r13, 4;
	add.s64 	%rd18, %rd2, %rd46;
	ld.global.u32 	%r54, [%rd18];
	setp.lt.s32 	%p16, %r54, 2;
	@%p16 bra 	$L__BB5_18;
	st.global.u32 	[%rd16], %r51;
	ld.global.u32 	%r55, [%rd18];
	add.s32 	%r56, %r55, -1;
	st.global.u32 	[%rd18], %r56;
	ld.global.u32 	%r57, [%rd17];
	add.s32 	%r58, %r57, 1;
	st.global.u32 	[%rd17], %r58;
	ld.global.u32 	%r59, [%rd1];
	add.s32 	%r60, %r59, 1;
	st.global.u32 	[%rd1], %r60;
$L__BB5_18:
	ld.global.u32 	%r14, [%rd55+4];
	ld.global.u32 	%r61, [%rd54+4];
	or.b32  	%r62, %r14, %r61;
	setp.lt.s32 	%p17, %r62, 0;
	@%p17 bra 	$L__BB5_23;
	mul.wide.u32 	%rd47, %r14, 4;
	add.s64 	%rd19, %rd3, %rd47;
	ld.global.u32 	%r16, [%rd19];
	setp.lt.s32 	%p18, %r16, 0;
	@%p18 bra 	$L__BB5_23;
	mul.wide.u32 	%rd48, %r61, 4;
	add.s64 	%rd20, %rd2, %rd48;
	ld.global.u32 	%r63, [%rd20];
	setp.ge.s32 	%p19, %r63, %r26;
	@%p19 bra 	$L__BB5_23;
	mul.wide.u32 	%rd49, %r16, 4;
	add.s64 	%rd21, %rd2, %rd49;
	ld.global.u32 	%r64, [%rd21];
	setp.lt.s32 	%p20, %r64, 2;
	@%p20 bra 	$L__BB5_23;
	st.global.u32 	[%rd19], %r61;
	ld.global.u32 	%r65, [%rd21];
	add.s32 	%r66, %r65, -1;
	st.global.u32 	[%rd21], %r66;
	ld.global.u32 	%r67, [%rd20];
	add.s32 	%r68, %r67, 1;
	st.global.u32 	[%rd20], %r68;
	ld.global.u32 	%r69, [%rd1];
	add.s32 	%r70, %r69, 1;
	st.global.u32 	[%rd1], %r70;
$L__BB5_23:
	add.s32 	%r81, %r81, 4;
	add.s64 	%rd55, %rd55, 16;
	add.s64 	%rd54, %rd54, 16;
	setp.ne.s32 	%p21, %r81, 0;
	@%p21 bra 	$L__BB5_3;
$L__BB5_24:
	setp.eq.s32 	%p22, %r1, 0;
	@%p22 bra 	$L__BB5_32;
	mul.wide.u32 	%rd50, %r82, 4;
	add.s64 	%rd57, %rd4, %rd50;
	add.s64 	%rd56, %rd5, %rd50;
	neg.s32 	%r83, %r1;
$L__BB5_26:
	.pragma "nounroll";
	ld.global.u32 	%r21, [%rd56];
	ld.global.u32 	%r71, [%rd57];
	or.b32  	%r72, %r21, %r71;
	setp.lt.s32 	%p23, %r72, 0;
	@%p23 bra 	$L__BB5_31;
	mul.wide.u32 	%rd51, %r21, 4;
	add.s64 	%rd28, %rd3, %rd51;
	ld.global.u32 	%r23, [%rd28];
	setp.lt.s32 	%p24, %r23, 0;
	@%p24 bra 	$L__BB5_31;
	mul.wide.u32 	%rd52, %r71, 4;
	add.s64 	%rd29, %rd2, %rd52;
	ld.global.u32 	%r73, [%rd29];
	setp.ge.s32 	%p25, %r73, %r26;
	@%p25 bra 	$L__BB5_31;
	mul.wide.u32 	%rd53, %r23, 4;
	add.s64 	%rd30, %rd2, %rd53;
	ld.global.u32 	%r74, [%rd30];
	setp.lt.s32 	%p26, %r74, 2;
	@%p26 bra 	$L__BB5_31;
	st.global.u32 	[%rd28], %r71;
	ld.global.u32 	%r75, [%rd30];
	add.s32 	%r76, %r75, -1;
	st.global.u32 	[%rd30], %r76;
	ld.global.u32 	%r77, [%rd29];
	add.s32 	%r78, %r77, 1;
	st.global.u32 	[%rd29], %r78;
	ld.global.u32 	%r79, [%rd1];
	add.s32 	%r80, %r79, 1;
	st.global.u32 	[%rd1], %r80;
$L__BB5_31:
	add.s64 	%rd57, %rd57, 4;
	add.s64 	%rd56, %rd56, 4;
	add.s32 	%r83, %r83, 1;
	setp.ne.s32 	%p27, %r83, 0;
	@%p27 bra 	$L__BB5_26;
$L__BB5_32:
	ret;

}
	// .globl	balance_final
.visible .entry balance_final(
	.param .u32 balance_final_param_0,
	.param .u32 balance_final_param_1,
	.param .u32 balance_final_param_2,
	.param .u32 balance_final_param_3,
	.param .u64 .ptr .align 1 balance_final_param_4,
	.param .u64 .ptr .align 1 balance_final_param_5
)
{
	.reg .pred 	%p<33>;
	.reg .b32 	%r<53>;
	.reg .b64 	%rd<18>;

	ld.param.u32 	%r19, [balance_final_param_0];
	ld.param.u32 	%r20, [balance_final_param_1];
	ld.param.u32 	%r21, [balance_final_param_2];
	ld.param.u32 	%r22, [balance_final_param_3];
	ld.param.u64 	%rd10, [balance_final_param_4];
	ld.param.u64 	%rd11, [balance_final_param_5];
	cvta.to.global.u64 	%rd1, %rd10;
	cvta.to.global.u64 	%rd2, %rd11;
	mov.u32 	%r23, %ctaid.x;
	mov.u32 	%r24, %tid.x;
	or.b32  	%r25, %r23, %r24;
	setp.ne.s32 	%p3, %r25, 0;
	@%p3 bra 	$L__BB6_28;
	min.s32 	%r26, %r20, %r19;
	setp.lt.s32 	%p4, %r26, 1;
	@%p4 bra 	$L__BB6_28;
	mov.b32 	%r44, 0;
$L__BB6_3:
	mul.wide.u32 	%rd12, %r44, 4;
	add.s64 	%rd3, %rd2, %rd12;
	ld.global.u32 	%r46, [%rd3];
$L__BB6_4:
	setp.ge.s32 	%p5, %r46, %r21;
	@%p5 bra 	$L__BB6_14;
	mov.b32 	%r47, 0;
$L__BB6_6:
	setp.eq.s32 	%p7, %r47, %r44;
	mov.pred 	%p31, -1;
	@%p7 bra 	$L__BB6_12;
	mul.wide.u32 	%rd13, %r47, 4;
	add.s64 	%rd4, %rd2, %rd13;
	ld.global.u32 	%r29, [%rd4];
	setp.le.s32 	%p9, %r29, %r21;
	@%p9 bra 	$L__BB6_12;
	mov.b32 	%r48, 0;
$L__BB6_9:
	mul.wide.u32 	%rd14, %r48, 4;
	add.s64 	%rd5, %rd1, %rd14;
	ld.global.u32 	%r31, [%rd5];
	setp.eq.s32 	%p10, %r31, %r47;
	@%p10 bra 	$L__BB6_11;
	add.s32 	%r48, %r48, 1;
	setp.eq.s32 	%p12, %r48, %r19;
	@%p12 bra 	$L__BB6_12;
	bra.uni 	$L__BB6_9;
$L__BB6_11:
	st.global.u32 	[%rd5], %r44;
	ld.global.u32 	%r32, [%rd4];
	add.s32 	%r33, %r32, -1;
	st.global.u32 	[%rd4], %r33;
	ld.global.u32 	%r34, [%rd3];
	add.s32 	%r46, %r34, 1;
	st.global.u32 	[%rd3], %r46;
	mov.pred 	%p31, 0;
$L__BB6_12:
	add.s32 	%r47, %r47, 1;
	setp.lt.s32 	%p14, %r47, %r20;
	and.pred  	%p15, %p31, %p14;
	@%p15 bra 	$L__BB6_6;
	not.pred 	%p16, %p31;
	@%p16 bra 	$L__BB6_4;
$L__BB6_14:
	add.s32 	%r44, %r44, 1;
	setp.ne.s32 	%p17, %r44, %r20;
	@%p17 bra 	$L__BB6_3;
	neg.s32 	%r12, %r19;
	mov.b32 	%r50, 0;
$L__BB6_16:
	mul.wide.u32 	%rd15, %r50, 4;
	add.s64 	%rd6, %rd2, %rd15;
$L__BB6_17:
	ld.global.u32 	%r36, [%rd6];
	setp.le.s32 	%p18, %r36, %r22;
	@%p18 bra 	$L__BB6_27;
	mov.b32 	%r51, 0;
$L__BB6_19:
	setp.eq.s32 	%p20, %r51, %r50;
	mov.pred 	%p32, -1;
	@%p20 bra 	$L__BB6_25;
	mul.wide.u32 	%rd16, %r51, 4;
	add.s64 	%rd7, %rd2, %rd16;
	ld.global.u32 	%r38, [%rd7];
	setp.ge.s32 	%p22, %r38, %r22;
	@%p22 bra 	$L__BB6_25;
	mov.u64 	%rd17, %rd1;
	mov.u32 	%r52, %r12;
$L__BB6_22:
	ld.global.u32 	%r39, [%rd17];
	setp.eq.s32 	%p23, %r39, %r50;
	@%p23 bra 	$L__BB6_24;
	add.s32 	%r52, %r52, 1;
	setp.eq.s32 	%p25, %r52, 0;
	add.s64 	%rd17, %rd17, 4;
	@%p25 bra 	$L__BB6_25;
	bra.uni 	$L__BB6_22;
$L__BB6_24:
	st.global.u32 	[%rd17], %r51;
	ld.global.u32 	%r40, [%rd6];
	add.s32 	%r41, %r40, -1;
	st.global.u32 	[%rd6], %r41;
	ld.global.u32 	%r42, [%rd7];
	add.s32 	%r43, %r42, 1;
	st.global.u32 	[%rd7], %r43;
	mov.pred 	%p32, 0;
$L__BB6_25:
	add.s32 	%r51, %r51, 1;
	setp.lt.s32 	%p27, %r51, %r20;
	and.pred  	%p28, %p32, %p27;
	@%p28 bra 	$L__BB6_19;
	not.pred 	%p29, %p32;
	@%p29 bra 	$L__BB6_17;
$L__BB6_27:
	add.s32 	%r50, %r50, 1;
	setp.ne.s32 	%p30, %r50, %r20;
	@%p30 bra 	$L__BB6_16;
$L__BB6_28:
	ret;

}


// ===== COMPILED SASS (sm_100) =====

	.target	sm_100

	.elftype	@"ET_EXEC"


//--------------------- .note.nv.tkinfo           --------------------------
	.section	.note.nv.tkinfo,"",@"SHT_NOTE"
	.sectionflags	@"SHF_NOTE_NV_TKINFO"
	.tkinfo
        /*0018*/ 	.word	0x00000002
        /*0030*/ 	.string	""
        /*0030*/ 	.string	"ptxas"
        /*0030*/ 	.string	"Cuda compilation tools, release 13.0, V13.0.88"
        /*0030*/ 	.string	"Build cuda_13.0.r13.0/compiler.36424714_0"
        /*0030*/ 	.string	"-arch sm_100 -m 64 "



//--------------------- .note.nv.cuinfo           --------------------------
	.section	.note.nv.cuinfo,"",@"SHT_NOTE"
	.sectionflags	@"SHF_NOTE_NV_CUINFO"
        /*0018*/ 	.short	0x0002
        /*001a*/ 	.short	0x0064
        /*001c*/ 	.short	0x0082
	.zero		2


//--------------------- .nv.info                  --------------------------
	.section	.nv.info,"",@"SHT_CUDA_INFO"
	.align	4


	//----- nvinfo : EIATTR_REGCOUNT
	.align		4
        /*0000*/ 	.byte	0x04, 0x2f
        /*0002*/ 	.short	(.L_1 - .L_0)
	.align		4
.L_0:
        /*0004*/ 	.word	index@(reset_counters)
        /*0008*/ 	.word	0x00000008


	//----- nvinfo : EIATTR_FRAME_SIZE
	.align		4
.L_1:
        /*000c*/ 	.byte	0x04, 0x11
        /*000e*/ 	.short	(.L_3 - .L_2)
	.align		4
.L_2:
        /*0010*/ 	.word	index@(reset_counters)
        /*0014*/ 	.word	0x00000000


	//----- nvinfo : EIATTR_REGCOUNT
	.align		4
.L_3:
        /*0018*/ 	.byte	0x04, 0x2f
        /*001a*/ 	.short	(.L_5 - .L_4)
	.align		4
.L_4:
        /*001c*/ 	.word	index@(hyperedge_clustering)
        /*0020*/ 	.word	0x0000000e


	//----- nvinfo : EIATTR_FRAME_SIZE
	.align		4
.L_5:
        /*0024*/ 	.byte	0x04, 0x11
        /*0026*/ 	.short	(.L_7 - .L_6)
	.align		4
.L_6:
        /*0028*/ 	.word	index@(hyperedge_clustering)
        /*002c*/ 	.word	0x00000000


	//----- nvinfo : EIATTR_REGCOUNT
	.align		4
.L_7:
        /*0030*/ 	.byte	0x04, 0x2f
        /*0032*/ 	.short	(.L_9 - .L_8)
	.align		4
.L_8:
        /*0034*/ 	.word	index@(compute_node_preferences)
        /*0038*/ 	.word	0x0000001f


	//----- nvinfo : EIATTR_FRAME_SIZE
	.align		4
.L_9:
        /*003c*/ 	.byte	0x04, 0x11
        /*003e*/ 	.short	(.L_11 - .L_10)
	.align		4
.L_10:
        /*0040*/ 	.word	index@(compute_node_preferences)
        /*0044*/ 	.word	0x00000100


	//----- nvinfo : EIATTR_REGCOUNT
	.align		4
.L_11:
        /*0048*/ 	.byte	0x04, 0x2f
        /*004a*/ 	.short	(.L_13 - .L_12)
	.align		4
.L_12:
        /*004c*/ 	.word	index@(execute_node_assignments)
        /*0050*/ 	.word	0x00000018


	//----- nvinfo : EIATTR_FRAME_SIZE
	.align		4
.L_13:
        /*0054*/ 	.byte	0x04, 0x11
        /*0056*/ 	.short	(.L_15 - .L_14)
	.align		4
.L_14:
        /*0058*/ 	.word	index@(execute_node_assignments)
        /*005c*/ 	.word	0x00000000


	//----- nvinfo : EIATTR_REGCOUNT
	.align		4
.L_15:
        /*0060*/ 	.byte	0x04, 0x2f
        /*0062*/ 	.short	(.L_17 - .L_16)
	.align		4
.L_16:
        /*0064*/ 	.word	index@(compute_refinement_moves)
        /*0068*/ 	.word	0x00000028


	//----- nvinfo : EIATTR_FRAME_SIZE
	.align		4
.L_17:
        /*006c*/ 	.byte	0x04, 0x11
        /*006e*/ 	.short	(.L_19 - .L_18)
	.align		4
.L_18:
        /*0070*/ 	.word	index@($__internal_0_$__cuda_sm20_div_u64)
        /*0074*/ 	.word	0x00000140


	//----- nvinfo : EIATTR_FRAME_SIZE
	.align		4
.L_19:
        /*0078*/ 	.byte	0x04, 0x11
        /*007a*/ 	.short	(.L_21 - .L_20)
	.align		4
.L_20:
        /*007c*/ 	.word	index@(compute_refinement_moves)
        /*0080*/ 	.word	0x00000140


	//----- nvinfo : EIATTR_REGCOUNT
	.align		4
.L_21:
        /*0084*/ 	.byte	0x04, 0x2f
        /*0086*/ 	.short	(.L_23 - .L_22)
	.align		4
.L_22:
        /*0088*/ 	.word	index@(execute_refinement_moves)
        /*008c*/ 	.word	0x0000001e


	//----- nvinfo : EIATTR_FRAME_SIZE
	.align		4
.L_23:
        /*0090*/ 	.byte	0x04, 0x11
        /*0092*/ 	.short	(.L_25 - .L_24)
	.align		4
.L_24:
        /*0094*/ 	.word	index@(execute_refinement_moves)
        /*0098*/ 	.word	0x00000000


	//----- nvinfo : EIATTR_REGCOUNT
	.align		4
.L_25:
        /*009c*/ 	.byte	0x04, 0x2f
        /*009e*/ 	.short	(.L_27 - .L_26)
	.align		4
.L_26:
        /*00a0*/ 	.word	index@(balance_final)
        /*00a4*/ 	.word	0x00000014


	//----- nvinfo : EIATTR_FRAME_SIZE
	.align		4
.L_27:
        /*00a8*/ 	.byte	0x04, 0x11
        /*00aa*/ 	.short	(.L_29 - .L_28)
	.align		4
.L_28:
        /*00ac*/ 	.word	index@(balance_final)
        /*00b0*/ 	.word	0x00000000


	//----- nvinfo : EIATTR_MIN_STACK_SIZE
	.align		4
.L_29:
        /*00b4*/ 	.byte	0x04, 0x12
        /*00b6*/ 	.short	(.L_31 - .L_30)
	.align		4
.L_30:
        /*00b8*/ 	.word	index@(balance_final)
        /*00bc*/ 	.word	0x00000000


	//----- nvinfo : EIATTR_MIN_STACK_SIZE
	.align		4
.L_31:
        /*00c0*/ 	.byte	0x04, 0x12
        /*00c2*/ 	.short	(.L_33 - .L_32)
	.align		4
.L_32:
        /*00c4*/ 	.word	index@(execute_refinement_moves)
        /*00c8*/ 	.word	0x00000000


	//----- nvinfo : EIATTR_MIN_STACK_SIZE
	.align		4
.L_33:
        /*00cc*/ 	.byte	0x04, 0x12
        /*00ce*/ 	.short	(.L_35 - .L_34)
	.align		4
.L_34:
        /*00d0*/ 	.word	index@(compute_refinement_moves)
        /*00d4*/ 	.word	0x00000140


	//----- nvinfo : EIATTR_MIN_STACK_SIZE
	.align		4
.L_35:
        /*00d8*/ 	.byte	0x04, 0x12
        /*00da*/ 	.short	(.L_37 - .L_36)
	.align		4
.L_36:
        /*00dc*/ 	.word	index@(execute_node_assignments)
        /*00e0*/ 	.word	0x00000000


	//----- nvinfo : EIATTR_MIN_STACK_SIZE
	.align		4
.L_37:
        /*00e4*/ 	.byte	0x04, 0x12
        /*00e6*/ 	.short	(.L_39 - .L_38)
	.align		4
.L_38:
        /*00e8*/ 	.word	index@(compute_node_preferences)
        /*00ec*/ 	.word	0x00000100


	//----- nvinfo : EIATTR_MIN_STACK_SIZE
	.align		4
.L_39:
        /*00f0*/ 	.byte	0x04, 0x12
        /*00f2*/ 	.short	(.L_41 - .L_40)
	.align		4
.L_40:
        /*00f4*/ 	.word	index@(hyperedge_clustering)
        /*00f8*/ 	.word	0x00000000


	//----- nvinfo : EIATTR_MIN_STACK_SIZE
	.align		4
.L_41:
        /*00fc*/ 	.byte	0x04, 0x12
        /*00fe*/ 	.short	(.L_43 - .L_42)
	.align		4
.L_42:
        /*0100*/ 	.word	index@(reset_counters)
        /*0104*/ 	.word	0x00000000
.L_43:


//--------------------- .nv.compat                --------------------------
	.section	.nv.compat,"",@"SHT_CUDA_COMPAT_INFO"
	.align	4
        /*0000*/ 	.byte	0x02, 0x09, 0x00, 0x00, 0x02, 0x02, 0x01, 0x00, 0x02, 0x05, 0x05, 0x00, 0x03, 0x07, 0x01, 0x01
        /*0010*/ 	.byte	0x02, 0x03, 0x00, 0x00, 0x02, 0x06, 0x01, 0x00, 0x04, 0x0b, 0x08, 0x00, 0x09, 0x00, 0x00, 0x00
        /*0020*/ 	.byte	0x00, 0x00, 0x00, 0x00


//--------------------- .nv.info.balance_final    --------------------------
	.section	.nv.info.balance_final,"",@"SHT_CUDA_INFO"
	.sectionflags	@""
	.align	4


	//----- nvinfo : EIATTR_CUDA_API_VERSION
	.align		4
        /*0000*/ 	.byte	0x04, 0x37
        /*0002*/ 	.short	(.L_45 - .L_44)
.L_44:
        /*0004*/ 	.word	0x00000082


	//----- nvinfo : EIATTR_KPARAM_INFO
	.align		4
.L_45:
        /*0008*/ 	.byte	0x04, 0x17
        /*000a*/ 	.short	(.L_47 - .L_46)
.L_46:
        /*000c*/ 	.word	0x00000000
        /*0010*/ 	.short	0x0005
        /*0012*/ 	.short	0x0018
        /*0014*/ 	.byte	0x00, 0xf5, 0x21, 0x00


	//----- nvinfo : EIATTR_KPARAM_INFO
	.align		4
.L_47:
        /*0018*/ 	.byte	0x04, 0x17
        /*001a*/ 	.short	(.L_49 - .L_48)
.L_48:
        /*001c*/ 	.word	0x00000000
        /*0020*/ 	.short	0x0004
        /*0022*/ 	.short	0x0010
        /*0024*/ 	.byte	0x00, 0xf5, 0x21, 0x00


	//----- nvinfo : EIATTR_KPARAM_INFO
	.align		4
.L_49:
        /*0028*/ 	.byte	0x04, 0x17
        /*002a*/ 	.short	(.L_51 - .L_50)
.L_50:
        /*002c*/ 	.word	0x00000000
        /*0030*/ 	.short	0x0003
        /*0032*/ 	.short	0x000c
        /*0034*/ 	.byte	0x00, 0xf0, 0x11, 0x00


	//----- nvinfo : EIATTR_KPARAM_INFO
	.align		4
.L_51:
        /*0038*/ 	.byte	0x04, 0x17
        /*003a*/ 	.short	(.L_53 - .L_52)
.L_52:
        /*003c*/ 	.word	0x00000000
        /*0040*/ 	.short	0x0002
        /*0042*/ 	.short	0x0008
        /*0044*/ 	.byte	0x00, 0xf0, 0x11, 0x00


	//----- nvinfo : EIATTR_KPARAM_INFO
	.align		4
.L_53:
        /*0048*/ 	.byte	0x04, 0x17
        /*004a*/ 	.short	(.L_55 - .L_54)
.L_54:
        /*004c*/ 	.word	0x00000000
        /*0050*/ 	.short	0x0001
        /*0052*/ 	.short	0x0004
        /*0054*/ 	.byte	0x00, 0xf0, 0x11, 0x00


	//----- nvinfo : EIATTR_KPARAM_INFO
	.align		4
.L_55:
        /*0058*/ 	.byte	0x04, 0x17
        /*005a*/ 	.short	(.L_57 - .L_56)
.L_56:
        /*005c*/ 	.word	0x00000000
        /*0060*/ 	.short	0x0000
        /*0062*/ 	.short	0x0000
        /*0064*/ 	.byte	0x00, 0xf0, 0x11, 0x00


	//----- nvinfo : EIATTR_SPARSE_MMA_MASK
	.align		4
.L_57:
        /*0068*/ 	.byte	0x03, 0x50
        /*006a*/ 	.short	0x0000


	//----- nvinfo : EIATTR_MAXREG_COUNT
	.align		4
        /*006c*/ 	.byte	0x03, 0x1b
        /*006e*/ 	.short	0x00ff


	//----- nvinfo : EIATTR_MERCURY_ISA_VERSION
	.align		4
        /*0070*/ 	.byte	0x03, 0x5f
        /*0072*/ 	.short	0x0101


	//----- nvinfo : EIATTR_VRC_CTA_INIT_COUNT
	.align		4
        /*0074*/ 	.byte	0x02, 0x4a
	.zero		1
	.zero		1


	//----- nvinfo : EIATTR_EXIT_INSTR_OFFSETS
	.align		4
        /*0078*/ 	.byte	0x04, 0x1c
        /*007a*/ 	.short	(.L_59 - .L_58)


	//   ....[0]....
.L_58:
        /*007c*/ 	.word	0x00000040


	//   ....[1]....
        /*0080*/ 	.word	0x00000080


	//   ....[2]....
        /*0084*/ 	.word	0x00000730


	//----- nvinfo : EIATTR_CBANK_PARAM_SIZE
	.align		4
.L_59:
        /*0088*/ 	.byte	0x03, 0x19
        /*008a*/ 	.short	0x0020


	//----- nvinfo : EIATTR_PARAM_CBANK
	.align		4
        /*008c*/ 	.byte	0x04, 0x0a
        /*008e*/ 	.short	(.L_61 - .L_60)
	.align		4
.L_60:
        /*0090*/ 	.word	index@(.nv.constant0.balance_final)
        /*0094*/ 	.short	0x0380
        /*0096*/ 	.short	0x0020


	//----- nvinfo : EIATTR_SW_WAR
	.align		4
.L_61:
        /*0098*/ 	.byte	0x04, 0x36
        /*009a*/ 	.short	(.L_63 - .L_62)
.L_62:
        /*009c*/ 	.word	0x00000008
.L_63:


//--------------------- .nv.info.execute_refinement_moves --------------------------
	.section	.nv.info.execute_refinement_moves,"",@"SHT_CUDA_INFO"
	.sectionflags	@""
	.align	4


	//----- nvinfo : EIATTR_CUDA_API_VERSION
	.align		4
        /*0000*/ 	.byte	0x04, 0x37
        /*0002*/ 	.short	(.L_65 - .L_64)
.L_64:
        /*0004*/ 	.word	0x00000082


	//----- nvinfo : EIATTR_KPARAM_INFO
	.align		4
.L_65:
        /*0008*/ 	.byte	0x04, 0x17
        /*000a*/ 	.short	(.L_67 - .L_66)
.L_66:
        /*000c*/ 	.word	0x00000000
        /*0010*/ 	.short	0x0006
        /*0012*/ 	.short	0x0030
        /*0014*/ 	.byte	0x00, 0xf5, 0x21, 0x00


	//----- nvinfo : EIATTR_KPARAM_INFO
	.align		4
.L_67:
        /*0018*/ 	.byte	0x04, 0x17
        /*001a*/ 	.short	(.L_69 - .L_68)
.L_68:
        /*001c*/ 	.word	0x00000000
        /*0020*/ 	.short	0x0005
        /*0022*/ 	.short	0x0028
        /*0024*/ 	.byte	0x00, 0xf5, 0x21, 0x00


	//----- nvinfo : EIATTR_KPARAM_INFO
	.align		4
.L_69:
        /*0028*/ 	.byte	0x04, 0x17
        /*002a*/ 	.short	(.L_71 - .L_70)
.L_70:
        /*002c*/ 	.word	0x00000000
        /*0030*/ 	.short	0x0004
        /*0032*/ 	.short	0x0020
        /*0034*/ 	.byte	0x00, 0xf5, 0x21, 0x00


	//----- nvinfo : EIATTR_KPARAM_INFO
	.align		4
.L_71:
        /*0038*/ 	.byte	0x04, 0x17
        /*003a*/ 	.short	(.L_73 - .L_72)
.L_72:
        /*003c*/ 	.word	0x00000000
        /*0040*/ 	.short	0x0003
        /*0042*/ 	.short	0x0018
        /*0044*/ 	.byte	0x00, 0xf0, 0x11, 0x00


	//----- nvinfo : EIATTR_KPARAM_INFO
	.align		4
.L_73:
        /*0048*/ 	.byte	0x04, 0x17
        /*004a*/ 	.short	(.L_75 - .L_74)
.L_74:
        /*004c*/ 	.word	0x00000000
        /*0050*/ 	.short	0x0002
        /*0052*/ 	.short	0x0010
        /*0054*/ 	.byte	0x00, 0xf5, 0x21, 0x00


	//----- nvinfo : EIATTR_KPARAM_INFO
	.align		4
.L_75:
        /*0058*/ 	.byte	0x04, 0x17
        /*005a*/ 	.short	(.L_77 - .L_76)
.L_76:
        /*005c*/ 	.word	0x00000000
        /*0060*/ 	.short	0x0001
        /*0062*/ 	.short	0x0008
        /*0064*/ 	.byte	0x00, 0xf5, 0x21, 0x00


	//----- nvinfo : EIATTR_KPARAM_INFO
	.align		4
.L_77:
        /*0068*/ 	.byte	0x04, 0x17
        /*006a*/ 	.short	(.L_79 - .L_78)
.L_78:
        /*006c*/ 	.word	0x00000000
        /*0070*/ 	.short	0x0000
        /*0072*/ 	.short	0x0000
        /*0074*/ 	.byte	0x00, 0xf0, 0x11, 0x00


	//----- nvinfo : EIATTR_SPARSE_MMA_MASK
	.align		4
.L_79:
        /*0078*/ 	.byte	0x03, 0x50
        /*007a*/ 	.short	0x0000


	//----- nvinfo : EIATTR_MAXREG_COUNT
	.align		4
        /*007c*/ 	.byte	0x03, 0x1b
        /*007e*/ 	.short	0x00ff


	//----- nvinfo : EIATTR_MERCURY_ISA_VERSION
	.align		4
        /*0080*/ 	.byte	0x03, 0x5f
        /*0082*/ 	.short	0x0101


	//----- nvinfo : EIATTR_VRC_CTA_INIT_COUNT
	.align		4
        /*0084*/ 	.byte	0x02, 0x4a
	.zero		1
	.zero		1


	//----- nvinfo : EIATTR_EXIT_INSTR_OFFSETS
	.align		4
        /*0088*/ 	.byte	0x04, 0x1c
        /*008a*/ 	.short	(.L_81 - .L_80)


	//   ....[0]....
.L_80:
        /*008c*/ 	.word	0x00000060


	//   ....[1]....
        /*0090*/ 	.word	0x00000900


	//   ....[2]....
        /*0094*/ 	.word	0x00000be0


	//----- nvinfo : EIATTR_CBANK_PARAM_SIZE
	.align		4
.L_81:
        /*0098*/ 	.byte	0x03, 0x19
        /*009a*/ 	.short	0x0038


	//----- nvinfo : EIATTR_PARAM_CBANK
	.align		4
        /*009c*/ 	.byte	0x04, 0x0a
        /*009e*/ 	.short	(.L_83 - .L_82)
	.align		4
.L_82:
        /*00a0*/ 	.word	index@(.nv.constant0.execute_refinement_moves)
        /*00a4*/ 	.short	0x0380
        /*00a6*/ 	.short	0x0038


	//----- nvinfo : EIATTR_SW_WAR
	.align		4
.L_83:
        /*00a8*/ 	.byte	0x04, 0x36
        /*00aa*/ 	.short	(.L_85 - .L_84)
.L_84:
        /*00ac*/ 	.word	0x00000008
.L_85:


//--------------------- .nv.info.compute_refinement_moves --------------------------
	.section	.nv.info.compute_refinement_moves,"",@"SHT_CUDA_INFO"
	.sectionflags	@""
	.align	4


	//----- nvinfo : EIATTR_CUDA_API_VERSION
	.align		4
        /*0000*/ 	.byte	0x04, 0x37
        /*0002*/ 	.short	(.L_87 - .L_86)
.L_86:
        /*0004*/ 	.word	0x00000082


	//----- nvinfo : EIATTR_KPARAM_INFO
	.align		4
.L_87:
        /*0008*/ 	.byte	0x04, 0x17
        /*000a*/ 	.short	(.L_89 - .L_88)
.L_88:
        /*000c*/ 	.word	0x00000000
        /*0010*/ 	.short	0x000c
        /*0012*/ 	.short	0x0058
        /*0014*/ 	.byte	0x00, 0xf5, 0x21, 0x00


	//----- nvinfo : EIATTR_KPARAM_INFO
	.align		4
.L_89:
        /*0018*/ 	.byte	0x04, 0x17
        /*001a*/ 	.short	(.L_91 - .L_90)
.L_90:
        /*001c*/ 	.word	0x00000000
        /*0020*/ 	.short	0x000b
        /*0022*/ 	.short	0x0050
        /*0024*/ 	.byte	0x00, 0xf5, 0x21, 0x00


	//----- nvinfo : EIATTR_KPARAM_INFO
	.align		4
.L_91:
        /*0028*/ 	.byte	0x04, 0x17
        /*002a*/ 	.short	(.L_93 - .L_92)
.L_92:
        /*002c*/ 	.word	0x00000000
        /*0030*/ 	.short	0x000a
        /*0032*/ 	.short	0x0048
        /*0034*/ 	.byte	0x00, 0xf5, 0x21, 0x00


	//----- nvinfo : EIATTR_KPARAM_INFO
	.align		4
.L_93:
        /*0038*/ 	.byte	0x04, 0x17
        /*003a*/ 	.short	(.L_95 - .L_94)
.L_94:
        /*003c*/ 	.word	0x00000000
        /*0040*/ 	.short	0x0009
        /*0042*/ 	.short	0x0040
        /*0044*/ 	.byte	0x00, 0xf5, 0x21, 0x00


	//----- nvinfo : EIATTR_KPARAM_INFO
	.align		4
.L_95:
        /*0048*/ 	.byte	0x04, 0x17
        /*004a*/ 	.short	(.L_97 - .L_96)
.L_96:
        /*004c*/ 	.word	0x00000000
        /*0050*/ 	.short	0x0008
        /*0052*/ 	.short	0x0038
        /*0054*/ 	.byte	0x00, 0xf5, 0x21, 0x00


	//----- nvinfo : EIATTR_KPARAM_INFO
	.align		4
.L_97:
        /*0058*/ 	.byte	0x04, 0x17
        /*005a*/ 	.short	(.L_99 - .L_98)
.L_98:
        /*005c*/ 	.word	0x00000000
        /*0060*/ 	.short	0x0007
        /*0062*/ 	.short	0x0030
        /*0064*/ 	.byte	0x00, 0xf5, 0x21, 0x00


	//----- nvinfo : EIATTR_KPARAM_INFO
	.align		4
.L_99:
        /*0068*/ 	.byte	0x04, 0x17
        /*006a*/ 	.short	(.L_101 - .L_100)
.L_100:
        /*006c*/ 	.word	0x00000000
        /*0070*/ 	.short	0x0006
        /*0072*/ 	.short	0x0028
        /*0074*/ 	.byte	0x00, 0xf5, 0x21, 0x00


	//----- nvinfo : EIATTR_KPARAM_INFO
	.align		4
.L_101:
        /*0078*/ 	.byte	0x04, 0x17
        /*007a*/ 	.short	(.L_103 - .L_102)
.L_102:
        /*007c*/ 	.word	0x00000000
        /*0080*/ 	.short	0x0005
        /*0082*/ 	.short	0x0020
        /*0084*/ 	.byte	0x00, 0xf5, 0x21, 0x00


	//----- nvinfo : EIATTR_KPARAM_INFO
	.align		4
.L_103:
        /*0088*/ 	.byte	0x04, 0x17
        /*008a*/ 	.short	(.L_105 - .L_104)
.L_104:
        /*008c*/ 	.word	0x00000000
        /*0090*/ 	.short	0x0004
        /*0092*/ 	.short	0x0018
        /*0094*/ 	.byte	0x00, 0xf5, 0x21, 0x00


	//----- nvinfo : EIATTR_KPARAM_INFO
	.align		4
.L_105:
        /*0098*/ 	.byte	0x04, 0x17
        /*009a*/ 	.short	(.L_107 - .L_106)
.L_106:
        /*009c*/ 	.word	0x00000000
        /*00a0*/ 	.short	0x0003
        /*00a2*/ 	.short	0x0010
        /*00a4*/ 	.byte	0x00, 0xf5, 0x21, 0x00


	//----- nvinfo : EIATTR_KPARAM_INFO
	.align		4
.L_107:
        /*00a8*/ 	.byte	0x04, 0x17
        /*00aa*/ 	.short	(.L_109 - .L_108)
.L_108:
        /*00ac*/ 	.word	0x00000000
        /*00b0*/ 	.short	0x0002
        /*00b2*/ 	.short	0x0008
        /*00b4*/ 	.byte	0x00, 0xf0, 0x11, 0x00


	//----- nvinfo : EIATTR_KPARAM_INFO
	.align		4
.L_109:
        /*00b8*/ 	.byte	0x04, 0x17
        /*00ba*/ 	.short	(.L_111 - .L_110)
.L_110:
        /*00bc*/ 	.word	0x00000000
        /*00c0*/ 	.short	0x0001
        /*00c2*/ 	.short	0x0004
        /*00c4*/ 	.byte	0x00, 0xf0, 0x11, 0x00


	//----- nvinfo : EIATTR_KPARAM_INFO
	.align		4
.L_111:
        /*00c8*/ 	.byte	0x04, 0x17
        /*00ca*/ 	.short	(.L_113 - .L_112)
.L_112:
        /*00cc*/ 	.word	0x00000000
        /*00d0*/ 	.short	0x0000
        /*00d2*/ 	.short	0x0000
        /*00d4*/ 	.byte	0x00, 0xf0, 0x11, 0x00


	//----- nvinfo : EIATTR_SPARSE_MMA_MASK
	.align		4
.L_113:
        /*00d8*/ 	.byte	0x03, 0x50
        /*00da*/ 	.short	0x0000


	//----- nvinfo : EIATTR_MAXREG_COUNT
	.align		4
        /*00dc*/ 	.byte	0x03, 0x1b
        /*00de*/ 	.short	0x00ff


	//----- nvinfo : EIATTR_NUM_BARRIERS
	.align		4
        /*00e0*/ 	.byte	0x02, 0x4c
        /*00e2*/ 	.byte	0x01
	.zero		1


	//----- nvinfo : EIATTR_MERCURY_ISA_VERSION
	.align		4
        /*00e4*/ 	.byte	0x03, 0x5f
        /*00e6*/ 	.short	0x0101


	//----- nvinfo : EIATTR_INT_WARP_WIDE_INSTR_OFFSETS
	.align		4
        /*00e8*/ 	.byte	0x04, 0x31
        /*00ea*/ 	.short	(.L_115 - .L_114)


	//   ....[0]....
.L_114:
        /*00ec*/ 	.word	0x00003380


	//----- nvinfo : EIATTR_VRC_CTA_INIT_COUNT
	.align		4
.L_115:
        /*00f0*/ 	.byte	0x02, 0x4a
	.zero		1
	.zero		1


	//----- nvinfo : EIATTR_EXIT_INSTR_OFFSETS
	.align		4
        /*00f4*/ 	.byte	0x04, 0x1c
        /*00f6*/ 	.short	(.L_117 - .L_116)


	//   ....[0]....
.L_116:
        /*00f8*/ 	.word	0x00000170


	//   ....[1]....
        /*00fc*/ 	.word	0x00000240


	//   ....[2]....
        /*0100*/ 	.word	0x000002b0


	//   ....[3]....
        /*0104*/ 	.word	0x00003350


	//   ....[4]....
        /*0108*/ 	.word	0x00003590


	//----- nvinfo : EIATTR_CRS_STACK_SIZE
	.align		4
.L_117:
        /*010c*/ 	.byte	0x04, 0x1e
        /*010e*/ 	.short	(.L_119 - .L_118)
.L_118:
        /*0110*/ 	.word	0x00000000


	//----- nvinfo : EIATTR_CBANK_PARAM_SIZE
	.align		4
.L_119:
        /*0114*/ 	.byte	0x03, 0x19
        /*0116*/ 	.short	0x0060


	//----- nvinfo : EIATTR_PARAM_CBANK
	.align		4
        /*0118*/ 	.byte	0x04, 0x0a
        /*011a*/ 	.short	(.L_121 - .L_120)
	.align		4
.L_120:
        /*011c*/ 	.word	index@(.nv.constant0.compute_refinement_moves)
        /*0120*/ 	.short	0x0380
        /*0122*/ 	.short	0x0060


	//----- nvinfo : EIATTR_SW_WAR
	.align		4
.L_121:
        /*0124*/ 	.byte	0x04, 0x36
        /*0126*/ 	.short	(.L_123 - .L_122)
.L_122:
        /*0128*/ 	.word	0x00000008
.L_123:


//--------------------- .nv.info.execute_node_assignments --------------------------
	.section	.nv.info.execute_node_assignments,"",@"SHT_CUDA_INFO"
	.sectionflags	@""
	.align	4


	//----- nvinfo : EIATTR_CUDA_API_VERSION
	.align		4
        /*0000*/ 	.byte	0x04, 0x37
        /*0002*/ 	.short	(.L_125 - .L_124)
.L_124:
        /*0004*/ 	.word	0x00000082


	//----- nvinfo : EIATTR_KPARAM_INFO
	.align		4
.L_125:
        /*0008*/ 	.byte	0x04, 0x17
        /*000a*/ 	.short	(.L_127 - .L_126)
.L_126:
        /*000c*/ 	.word	0x00000000
        /*0010*/ 	.short	0x0006
        /*0012*/ 	.short	0x0028
        /*0014*/ 	.byte	0x00, 0xf5, 0x21, 0x00


	//----- nvinfo : EIATTR_KPARAM_INFO
	.align		4
.L_127:
        /*0018*/ 	.byte	0x04, 0x17
        /*001a*/ 	.short	(.L_129 - .L_128)
.L_128:
        /*001c*/ 	.word	0x00000000
        /*0020*/ 	.short	0x0005
        /*0022*/ 	.short	0x0020
        /*0024*/ 	.byte	0x00, 0xf5, 0x21, 0x00


	//----- nvinfo : EIATTR_KPARAM_INFO
	.align		4
.L_129:
        /*0028*/ 	.byte	0x04, 0x17
        /*002a*/ 	.short	(.L_131 - .L_130)
.L_130:
        /*002c*/ 	.word	0x00000000
        /*0030*/ 	.short	0x0004
        /*0032*/ 	.short	0x0018
        /*0034*/ 	.byte	0x00, 0xf5, 0x21, 0x00


	//----- nvinfo : EIATTR_KPARAM_INFO
	.align		4
.L_131:
        /*0038*/ 	.byte	0x04, 0x17
        /*003a*/ 	.short	(.L_133 - .L_132)
.L_132:
        /*003c*/ 	.word	0x00000000
        /*0040*/ 	.short	0x0003
        /*0042*/ 	.short	0x0010
        /*0044*/ 	.byte	0x00, 0xf5, 0x21, 0x00


	//----- nvinfo : EIATTR_KPARAM_INFO
	.align		4
.L_133:
        /*0048*/ 	.byte	0x04, 0x17
        /*004a*/ 	.short	(.L_135 - .L_134)
.L_134:
        /*004c*/ 	.word	0x00000000
        /*0050*/ 	.short	0x0002
        /*0052*/ 	.short	0x0008
        /*0054*/ 	.byte	0x00, 0xf0, 0x11, 0x00


	//----- nvinfo : EIATTR_KPARAM_INFO
	.align		4
.L_135:
        /*0058*/ 	.byte	0x04, 0x17
        /*005a*/ 	.short	(.L_137 - .L_136)
.L_136:
        /*005c*/ 	.word	0x00000000
        /*0060*/ 	.short	0x0001
        /*0062*/ 	.short	0x0004
        /*0064*/ 	.byte	0x00, 0xf0, 0x11, 0x00


	//----- nvinfo : EIATTR_KPARAM_INFO
	.align		4
.L_137:
        /*0068*/ 	.byte	0x04, 0x17
        /*006a*/ 	.short	(.L_139 - .L_138)
.L_138:
        /*006c*/ 	.word	0x00000000
        /*0070*/ 	.short	0x0000
        /*0072*/ 	.short	0x0000
        /*0074*/ 	.byte	0x00, 0xf0, 0x11, 0x00


	//----- nvinfo : EIATTR_SPARSE_MMA_MASK
	.align		4
.L_139:
        /*0078*/ 	.byte	0x03, 0x50
        /*007a*/ 	.short	0x0000


	//----- nvinfo : EIATTR_MAXREG_COUNT
	.align		4
        /*007c*/ 	.byte	0x03, 0x1b
        /*007e*/ 	.short	0x00ff


	//----- nvinfo : EIATTR_MERCURY_ISA_VERSION
	.align		4
        /*0080*/ 	.byte	0x03, 0x5f
        /*0082*/ 	.short	0x0101


	//----- nvinfo : EIATTR_VRC_CTA_INIT_COUNT
	.align		4
        /*0084*/ 	.byte	0x02, 0x4a
	.zero		1
	.zero		1


	//----- nvinfo : EIATTR_EXIT_INSTR_OFFSETS
	.align		4
        /*0088*/ 	.byte	0x04, 0x1c
        /*008a*/ 	.short	(.L_141 - .L_140)


	//   ....[0]....
.L_140:
        /*008c*/ 	.word	0x00000060


	//   ....[1]....
        /*0090*/ 	.word	0x000006e0


	//   ....[2]....
        /*0094*/ 	.word	0x00001160


	//   ....[3]....
        /*0098*/ 	.word	0x00001490


	//----- nvinfo : EIATTR_CBANK_PARAM_SIZE
	.align		4
.L_141:
        /*009c*/ 	.byte	0x03, 0x19
        /*009e*/ 	.short	0x0030


	//----- nvinfo : EIATTR_PARAM_CBANK
	.align		4
        /*00a0*/ 	.byte	0x04, 0x0a
        /*00a2*/ 	.short	(.L_143 - .L_142)
	.align		4
.L_142:
        /*00a4*/ 	.word	index@(.nv.constant0.execute_node_assignments)
        /*00a8*/ 	.short	0x0380
        /*00aa*/ 	.short	0x0030


	//----- nvinfo : EIATTR_SW_WAR
	.align		4
.L_143:
        /*00ac*/ 	.byte	0x04, 0x36
        /*00ae*/ 	.short	(.L_145 - .L_144)
.L_144:
        /*00b0*/ 	.word	0x00000008
.L_145:


//--------------------- .nv.info.compute_node_preferences --------------------------
	.section	.nv.info.compute_node_preferences,"",@"SHT_CUDA_INFO"
	.sectionflags	@""
	.align	4


	//----- nvinfo : EIATTR_CUDA_API_VERSION
	.align		4
        /*0000*/ 	.byte	0x04, 0x37
        /*0002*/ 	.short	(.L_147 - .L_146)
.L_146:
        /*0004*/ 	.word	0x00000082


	//----- nvinfo : EIATTR_KPARAM_INFO
	.align		4
.L_147:
        /*0008*/ 	.byte	0x04, 0x17
        /*000a*/ 	.short	(.L_149 - .L_148)
.L_148:
        /*000c*/ 	.word	0x00000000
        /*0010*/ 	.short	0x0008
        /*0012*/ 	.short	0x0038
        /*0014*/ 	.byte	0x00, 0xf5, 0x21, 0x00


	//----- nvinfo : EIATTR_KPARAM_INFO
	.align		4
.L_149:
        /*0018*/ 	.byte	0x04, 0x17
        /*001a*/ 	.short	(.L_151 - .L_150)
.L_150:
        /*001c*/ 	.word	0x00000000
        /*0020*/ 	.short	0x0007
        /*0022*/ 	.short	0x0030
        /*0024*/ 	.byte	0x00, 0xf5, 0x21, 0x00


	//----- nvinfo : EIATTR_KPARAM_INFO
	.align		4
.L_151:
        /*0028*/ 	.byte	0x04, 0x17
        /*002a*/ 	.short	(.L_153 - .L_152)
.L_152:
        /*002c*/ 	.word	0x00000000
        /*0030*/ 	.short	0x0006
        /*0032*/ 	.short	0x0028
        /*0034*/ 	.byte	0x00, 0xf5, 0x21, 0x00


	//----- nvinfo : EIATTR_KPARAM_INFO
	.align		4
.L_153:
        /*0038*/ 	.byte	0x04, 0x17
        /*003a*/ 	.short	(.L_155 - .L_154)
.L_154:
        /*003c*/ 	.word	0x00000000
        /*0040*/ 	.short	0x0005
        /*0042*/ 	.short	0x0020
        /*0044*/ 	.byte	0x00, 0xf5, 0x21, 0x00


	//----- nvinfo : EIATTR_KPARAM_INFO
	.align		4
.L_155:
        /*0048*/ 	.byte	0x04, 0x17
        /*004a*/ 	.short	(.L_157 - .L_156)
.L_156:
        /*004c*/ 	.word	0x00000000
        /*0050*/ 	.short	0x0004
        /*0052*/ 	.short	0x0018
        /*0054*/ 	.byte	0x00, 0xf5, 0x21, 0x00


	//----- nvinfo : EIATTR_KPARAM_INFO
	.align		4
.L_157:
        /*0058*/ 	.byte	0x04, 0x17
        /*005a*/ 	.short	(.L_159 - .L_158)
.L_158:
        /*005c*/ 	.word	0x00000000
        /*0060*/ 	.short	0x0003
        /*0062*/ 	.short	0x0010
        /*0064*/ 	.byte	0x00, 0xf5, 0x21, 0x00


	//----- nvinfo : EIATTR_KPARAM_INFO
	.align		4
.L_159:
        /*0068*/ 	.byte	0x04, 0x17
        /*006a*/ 	.short	(.L_161 - .L_160)
.L_160:
        /*006c*/ 	.word	0x00000000
        /*0070*/ 	.short	0x0002
        /*0072*/ 	.short	0x0008
        /*0074*/ 	.byte	0x00, 0xf0, 0x11, 0x00


	//----- nvinfo : EIATTR_KPARAM_INFO
	.align		4
.L_161:
        /*0078*/ 	.byte	0x04, 0x17
        /*007a*/ 	.short	(.L_163 - .L_162)
.L_162:
        /*007c*/ 	.word	0x00000000
        /*0080*/ 	.short	0x0001
        /*0082*/ 	.short	0x0004
        /*0084*/ 	.byte	0x00, 0xf0, 0x11, 0x00


	//----- nvinfo : EIATTR_KPARAM_INFO
	.align		4
.L_163:
        /*0088*/ 	.byte	0x04, 0x17
        /*008a*/ 	.short	(.L_165 - .L_164)
.L_164:
        /*008c*/ 	.word	0x00000000
        /*0090*/ 	.short	0x0000
        /*0092*/ 	.short	0x0000
        /*0094*/ 	.byte	0x00, 0xf0, 0x11, 0x00


	//----- nvinfo : EIATTR_SPARSE_MMA_MASK
	.align		4
.L_165:
        /*0098*/ 	.byte	0x03, 0x50
        /*009a*/ 	.short	0x0000


	//----- nvinfo : EIATTR_MAXREG_COUNT
	.align		4
        /*009c*/ 	.byte	0x03, 0x1b
        /*009e*/ 	.short	0x00ff


	//----- nvinfo : EIATTR_MERCURY_ISA_VERSION
	.align		4
        /*00a0*/ 	.byte	0x03, 0x5f
        /*00a2*/ 	.short	0x0101


	//----- nvinfo : EIATTR_VRC_CTA_INIT_COUNT
	.align		4
        /*00a4*/ 	.byte	0x02, 0x4a
	.zero		1
	.zero		1


	//----- nvinfo : EIATTR_EXIT_INSTR_OFFSETS
	.align		4
        /*00a8*/ 	.byte	0x04, 0x1c
        /*00aa*/ 	.short	(.L_167 - .L_166)


	//   ....[0]....
.L_166:
        /*00ac*/ 	.word	0x00000080


	//   ....[1]....
        /*00b0*/ 	.word	0x000017c0


	//----- nvinfo : EIATTR_CRS_STACK_SIZE
	.align		4
.L_167:
        /*00b4*/ 	.byte	0x04, 0x1e
        /*00b6*/ 	.short	(.L_169 - .L_168)
.L_168:
        /*00b8*/ 	.word	0x00000000


	//----- nvinfo : EIATTR_CBANK_PARAM_SIZE
	.align		4
.L_169:
        /*00bc*/ 	.byte	0x03, 0x19
        /*00be*/ 	.short	0x0040


	//----- nvinfo : EIATTR_PARAM_CBANK
	.align		4
        /*00c0*/ 	.byte	0x04, 0x0a
        /*00c2*/ 	.short	(.L_171 - .L_170)
	.align		4
.L_170:
        /*00c4*/ 	.word	index@(.nv.constant0.compute_node_preferences)
        /*00c8*/ 	.short	0x0380
        /*00ca*/ 	.short	0x0040


	//----- nvinfo : EIATTR_SW_WAR
	.align		4
.L_171:
        /*00cc*/ 	.byte	0x04, 0x36
        /*00ce*/ 	.short	(.L_173 - .L_172)
.L_172:
        /*00d0*/ 	.word	0x00000008
.L_173:


//--------------------- .nv.info.hyperedge_clustering --------------------------
	.section	.nv.info.hyperedge_clustering,"",@"SHT_CUDA_INFO"
	.sectionflags	@""
	.align	4


	//----- nvinfo : EIATTR_CUDA_API_VERSION
	.align		4
        /*0000*/ 	.byte	0x04, 0x37
        /*0002*/ 	.short	(.L_175 - .L_174)
.L_174:
        /*0004*/ 	.word	0x00000082


	//----- nvinfo : EIATTR_KPARAM_INFO
	.align		4
.L_175:
        /*0008*/ 	.byte	0x04, 0x17
        /*000a*/ 	.short	(.L_177 - .L_176)
.L_176:
        /*000c*/ 	.word	0x00000000
        /*0010*/ 	.short	0x0003
        /*0012*/ 	.short	0x0010
        /*0014*/ 	.byte	0x00, 0xf5, 0x21, 0x00


	//----- nvinfo : EIATTR_KPARAM_INFO
	.align		4
.L_177:
        /*0018*/ 	.byte	0x04, 0x17
        /*001a*/ 	.short	(.L_179 - .L_178)
.L_178:
        /*001c*/ 	.word	0x00000000
        /*0020*/ 	.short	0x0002
        /*0022*/ 	.short	0x0008
        /*0024*/ 	.byte	0x00, 0xf5, 0x21, 0x00


	//----- nvinfo : EIATTR_KPARAM_INFO
	.align		4
.L_179:
        /*0028*/ 	.byte	0x04, 0x17
        /*002a*/ 	.short	(.L_181 - .L_180)
.L_180:
        /*002c*/ 	.word	0x00000000
        /*0030*/ 	.short	0x0001
        /*0032*/ 	.short	0x0004
        /*0034*/ 	.byte	0x00, 0xf0, 0x11, 0x00


	//----- nvinfo : EIATTR_KPARAM_INFO
	.align		4
.L_181:
        /*0038*/ 	.byte	0x04, 0x17
        /*003a*/ 	.short	(.L_183 - .L_182)
.L_182:
        /*003c*/ 	.word	0x00000000
        /*0040*/ 	.short	0x0000
        /*0042*/ 	.short	0x0000
        /*0044*/ 	.byte	0x00, 0xf0, 0x11, 0x00


	//----- nvinfo : EIATTR_SPARSE_MMA_MASK
	.align		4
.L_183:
        /*0048*/ 	.byte	0x03, 0x50
        /*004a*/ 	.short	0x0000


	//----- nvinfo : EIATTR_MAXREG_COUNT
	.align		4
        /*004c*/ 	.byte	0x03, 0x1b
        /*004e*/ 	.short	0x00ff


	//----- nvinfo : EIATTR_MERCURY_ISA_VERSION
	.align		4
        /*0050*/ 	.byte	0x03, 0x5f
        /*0052*/ 	.short	0x0101


	//----- nvinfo : EIATTR_VRC_CTA_INIT_COUNT
	.align		4
        /*0054*/ 	.byte	0x02, 0x4a
	.zero		1
	.zero		1


	//----- nvinfo : EIATTR_EXIT_INSTR_OFFSETS
	.align		4
        /*0058*/ 	.byte	0x04, 0x1c
        /*005a*/ 	.short	(.L_185 - .L_184)


	//   ....[0]....
.L_184:
        /*005c*/ 	.word	0x00000070


	//   ....[1]....
        /*0060*/ 	.word	0x00000300


	//----- nvinfo : EIATTR_CBANK_PARAM_SIZE
	.align		4
.L_185:
        /*0064*/ 	.byte	0x03, 0x19
        /*0066*/ 	.short	0x0018


	//----- nvinfo : EIATTR_PARAM_CBANK
	.align		4
        /*0068*/ 	.byte	0x04, 0x0a
        /*006a*/ 	.short	(.L_187 - .L_186)
	.align		4
.L_186:
        /*006c*/ 	.word	index@(.nv.constant0.hyperedge_clustering)
        /*0070*/ 	.short	0x0380
        /*0072*/ 	.short	0x0018


	//----- nvinfo : EIATTR_SW_WAR
	.align		4
.L_187:
        /*0074*/ 	.byte	0x04, 0x36
        /*0076*/ 	.short	(.L_189 - .L_188)
.L_188:
        /*0078*/ 	.word	0x00000008
.L_189:


//--------------------- .nv.info.reset_counters   --------------------------
	.section	.nv.info.reset_counters,"",@"SHT_CUDA_INFO"
	.sectionflags	@""
	.align	4


	//----- nvinfo : EIATTR_CUDA_API_VERSION
	.align		4
        /*0000*/ 	.byte	0x04, 0x37
        /*0002*/ 	.short	(.L_191 - .L_190)
.L_190:
        /*0004*/ 	.word	0x00000082


	//----- nvinfo : EIATTR_KPARAM_INFO
	.align		4
.L_191:
        /*0008*/ 	.byte	0x04, 0x17
        /*000a*/ 	.short	(.L_193 - .L_192)
.L_192:
        /*000c*/ 	.word	0x00000000
        /*0010*/ 	.short	0x0001
        /*0012*/ 	.short	0x0008
        /*0014*/ 	.byte	0x00, 0xf5, 0x21, 0x00


	//----- nvinfo : EIATTR_KPARAM_INFO
	.align		4
.L_193:
        /*0018*/ 	.byte	0x04, 0x17
        /*001a*/ 	.short	(.L_195 - .L_194)
.L_194:
        /*001c*/ 	.word	0x00000000
        /*0020*/ 	.short	0x0000
        /*0022*/ 	.short	0x0000
        /*0024*/ 	.byte	0x00, 0xf5, 0x21, 0x00


	//----- nvinfo : EIATTR_SPARSE_MMA_MASK
	.align		4
.L_195:
        /*0028*/ 	.byte	0x03, 0x50
        /*002a*/ 	.short	0x0000


	//----- nvinfo : EIATTR_MAXREG_COUNT
	.align		4
        /*002c*/ 	.byte	0x03, 0x1b
        /*002e*/ 	.short	0x00ff


	//----- nvinfo : EIATTR_MERCURY_ISA_VERSION
	.align		4
        /*0030*/ 	.byte	0x03, 0x5f
        /*0032*/ 	.short	0x0101


	//----- nvinfo : EIATTR_VRC_CTA_INIT_COUNT
	.align		4
        /*0034*/ 	.byte	0x02, 0x4a
	.zero		1
	.zero		1


	//----- nvinfo : EIATTR_EXIT_INSTR_OFFSETS
	.align		4
        /*0038*/ 	.byte	0x04, 0x1c
        /*003a*/ 	.short	(.L_197 - .L_196)


	//   ....[0]....
.L_196:
        /*003c*/ 	.word	0x00000040


	//   ....[1]....
        /*0040*/ 	.word	0x000000a0


	//----- nvinfo : EIATTR_CBANK_PARAM_SIZE
	.align		4
.L_197:
        /*0044*/ 	.byte	0x03, 0x19
        /*0046*/ 	.short	0x0010


	//----- nvinfo : EIATTR_PARAM_CBANK
	.align		4
        /*0048*/ 	.byte	0x04, 0x0a
        /*004a*/ 	.short	(.L_199 - .L_198)
	.align		4
.L_198:
        /*004c*/ 	.word	index@(.nv.constant0.reset_counters)
        /*0050*/ 	.short	0x0380
        /*0052*/ 	.short	0x0010


	//----- nvinfo : EIATTR_SW_WAR
	.align		4
.L_199:
        /*0054*/ 	.byte	0x04, 0x36
        /*0056*/ 	.short	(.L_201 - .L_200)
.L_200:
        /*0058*/ 	.word	0x00000008
.L_201:


//--------------------- .nv.callgraph             --------------------------
	.section	.nv.callgraph,"",@"SHT_CUDA_CALLGRAPH"
	.align	4
	.sectionentsize	8
	.align		4
        /*0000*/ 	.word	0x00000000
	.align		4
        /*0004*/ 	.word	0xffffffff
	.align		4
        /*0008*/ 	.word	0x00000000
	.align		4
        /*000c*/ 	.word	0xfffffffe
	.align		4
        /*0010*/ 	.word	0x00000000
	.align		4
        /*0014*/ 	.word	0xfffffffd
	.align		4
        /*0018*/ 	.word	0x00000000
	.align		4
        /*001c*/ 	.word	0xfffffffc


//--------------------- .text.balance_final       --------------------------
	.section	.text.balance_final,"ax",@progbits
	.align	128
        .global         balance_final
        .type           balance_final,@function
        .size           balance_final,(.L_x_122 - balance_final)
        .other          balance_final,@"STO_CUDA_ENTRY STV_DEFAULT"
balance_final:
.text.balance_final:
[----:B------:R-:W-:Y:S01]  /*0000*/  LDC R1, c[0x0][0x37c] ;  /* 0x0000df00ff017b82 */ /* 0x000fe20000000800 */
[----:B------:R-:W0:Y:S07]  /*0010*/  S2R R0, SR_TID.X ;  /* 0x0000000000007919 */ /* 0x000e2e0000002100 */
[----:B------:R-:W0:Y:S02]  /*0020*/  S2UR UR4, SR_CTAID.X ;  /* 0x00000000000479c3 */ /* 0x000e240000002500 */
[----:B0-----:R-:W-:-:S13]  /*0030*/  LOP3.LUT P0, RZ, R0, UR4, RZ, 0xfc, !PT ;  /* 0x0000000400ff7c12 */ /* 0x001fda000f80fcff */
[----:B------:R-:W-:Y:S05]  /*0040*/  @P0 EXIT ;  /* 0x000000000000094d */ /* 0x000fea0003800000 */
[----:B------:R-:W0:Y:S02]  /*0050*/  LDC.64 R2, c[0x0][0x380] ;  /* 0x0000e000ff027b82 */ /* 0x000e240000000a00 */
[----:B0-----:R-:W-:-:S04]  /*0060*/  VIMNMX R0, PT, PT, R3, R2, PT ;  /* 0x0000000203007248 */ /* 0x001fc80003fe0100 */
[----:B------:R-:W-:-:S13]  /*0070*/  ISETP.GE.AND P0, PT, R0, 0x1, PT ;  /* 0x000000010000780c */ /* 0x000fda0003f06270 */
[----:B------:R-:W-:Y:S05]  /*0080*/  @!P0 EXIT ;  /* 0x000000000000894d */ /* 0x000fea0003800000 */
[----:B------:R-:W-:Y:S01]  /*0090*/  IMAD.MOV.U32 R11, RZ, RZ, RZ ;  /* 0x000000ffff0b7224 */ /* 0x000fe200078e00ff */
[----:B------:R-:W0:Y:S01]  /*00a0*/  LDCU.64 UR10, c[0x0][0x358] ;  /* 0x00006b00ff0a77ac */ /* 0x000e220008000a00 */
[----:B------:R-:W-:-:S05]  /*00b0*/  NOP ;  /* 0x0000000000007918 */ /* 0x000fca0000000000 */
.L_x_6:
[----:B01----:R-:W1:Y:S02]  /*00c0*/  LDC.64 R2, c[0x0][0x398] ;  /* 0x0000e600ff027b82 */ /* 0x003e640000000a00 */
[----:B-1----:R-:W-:-:S05]  /*00d0*/  IMAD.WIDE.U32 R2, R11, 0x4, R2 ;  /* 0x000000040b027825 */ /* 0x002fca00078e0002 */
[----:B0-----:R0:W5:Y:S02]  /*00e0*/  LDG.E R13, desc[UR10][R2.64] ;  /* 0x0000000a020d7981 */ /* 0x001164000c1e1900 */
.L_x_5:
[----:B-1----:R-:W1:Y:S02]  /*00f0*/  LDCU UR4, c[0x0][0x388] ;  /* 0x00007100ff0477ac */ /* 0x002e640008000800 */
[----:B-1---5:R-:W-:-:S13]  /*0100*/  ISETP.GE.AND P0, PT, R13, UR4, PT ;  /* 0x000000040d007c0c */ /* 0x022fda000bf06270 */
[----:B--2---:R-:W-:Y:S05]  /*0110*/  @P0 BRA `(.L_x_0) ;  /* 0x0000000000940947 */ /* 0x004fea0003800000 */
[----:B------:R-:W-:-:S07]  /*0120*/  IMAD.MOV.U32 R0, RZ, RZ, RZ ;  /* 0x000000ffff007224 */ /* 0x000fce00078e00ff */
.L_x_4:
[----:B------:R-:W-:Y:S02]  /*0130*/  ISETP.NE.AND P1, PT, R0, R11, PT ;  /* 0x0000000b0000720c */ /* 0x000fe40003f25270 */
[----:B------:R-:W-:-:S11]  /*0140*/  PLOP3.LUT P0, PT, PT, PT, PT, 0x80, 0x8 ;  /* 0x000000000008781c */ /* 0x000fd60003f0f070 */
[----:B-12---:R-:W-:Y:S05]  /*0150*/  @!P1 BRA `(.L_x_1) ;  /* 0x0000000000709947 */ /* 0x006fea0003800000 */
[----:B------:R-:W1:Y:S01]  /*0160*/  LDC.64 R4, c[0x0][0x398] ;  /* 0x0000e600ff047b82 */ /* 0x000e620000000a00 */
[----:B------:R-:W2:Y:S01]  /*0170*/  LDCU UR4, c[0x0][0x388] ;  /* 0x00007100ff0477ac */ /* 0x000ea20008000800 */
[----:B-1----:R-:W-:-:S05]  /*0180*/  IMAD.WIDE.U32 R4, R0, 0x4, R4 ;  /* 0x0000000400047825 */ /* 0x002fca00078e0004 */
[----:B------:R-:W2:Y:S02]  /*0190*/  LDG.E R6, desc[UR10][R4.64] ;  /* 0x0000000a04067981 */ /* 0x000ea4000c1e1900 */
[----:B--2---:R-:W-:-:S13]  /*01a0*/  ISETP.GT.AND P1, PT, R6, UR4, PT ;  /* 0x0000000406007c0c */ /* 0x004fda000bf24270 */
[----:B------:R-:W-:Y:S05]  /*01b0*/  @!P1 BRA `(.L_x_1) ;  /* 0x0000000000589947 */ /* 0x000fea0003800000 */
[----:B------:R-:W1:Y:S02]  /*01c0*/  LDC.64 R6, c[0x0][0x390] ;  /* 0x0000e400ff067b82 */ /* 0x000e640000000a00 */
[----:B-1----:R-:W2:Y:S02]  /*01d0*/  LDG.E R9, desc[UR10][R6.64] ;  /* 0x0000000a06097981 */ /* 0x002ea4000c1e1900 */
[----:B--2---:R-:W-:-:S13]  /*01e0*/  ISETP.NE.AND P1, PT, R9, R0, PT ;  /* 0x000000000900720c */ /* 0x004fda0003f25270 */
[----:B------:R-:W-:Y:S05]  /*01f0*/  @!P1 BRA `(.L_x_2) ;  /* 0x0000000000289947 */ /* 0x000fea0003800000 */
[----:B------:R-:W1:Y:S01]  /*0200*/  LDC.64 R8, c[0x0][0x390] ;  /* 0x0000e400ff087b82 */ /* 0x000e620000000a00 */
[----:B------:R-:W-:Y:S01]  /*0210*/  IMAD.MOV.U32 R15, RZ, RZ, RZ ;  /* 0x000000ffff0f7224 */ /* 0x000fe200078e00ff */
[----:B------:R-:W2:Y:S06]  /*0220*/  LDCU UR4, c[0x0][0x380] ;  /* 0x00007000ff0477ac */ /* 0x000eac0008000800 */
.L_x_3:
[----:B------:R-:W-:-:S05]  /*0230*/  VIADD R15, R15, 0x1 ;  /* 0x000000010f0f7836 */ /* 0x000fca0000000000 */
[----:B--2---:R-:W-:-:S13]  /*0240*/  ISETP.NE.AND P1, PT, R15, UR4, PT ;  /* 0x000000040f007c0c */ /* 0x004fda000bf25270 */
[----:B------:R-:W-:Y:S05]  /*0250*/  @!P1 BRA `(.L_x_1) ;  /* 0x0000000000309947 */ /* 0x000fea0003800000 */
[----:B-1----:R-:W-:-:S05]  /*0260*/  IMAD.WIDE.U32 R6, R15, 0x4, R8 ;  /* 0x000000040f067825 */ /* 0x002fca00078e0008 */
[----:B------:R-:W2:Y:S02]  /*0270*/  LDG.E R17, desc[UR10][R6.64] ;  /* 0x0000000a06117981 */ /* 0x000ea4000c1e1900 */
[----:B--2---:R-:W-:-:S13]  /*0280*/  ISETP.NE.AND P1, PT, R17, R0, PT ;  /* 0x000000001100720c */ /* 0x004fda0003f25270 */
[----:B------:R-:W-:Y:S05]  /*0290*/  @P1 BRA `(.L_x_3) ;  /* 0xfffffffc00e41947 */ /* 0x000fea000383ffff */
.L_x_2:
[----:B------:R2:W-:Y:S04]  /*02a0*/  STG.E desc[UR10][R6.64], R11 ;  /* 0x0000000b06007986 */ /* 0x0005e8000c10190a */
[----:B------:R-:W3:Y:S02]  /*02b0*/  LDG.E R8, desc[UR10][R4.64] ;  /* 0x0000000a04087981 */ /* 0x000ee4000c1e1900 */
[----:B---3--:R-:W-:-:S05]  /*02c0*/  VIADD R9, R8, 0xffffffff ;  /* 0xffffffff08097836 */ /* 0x008fca0000000000 */
[----:B------:R2:W-:Y:S04]  /*02d0*/  STG.E desc[UR10][R4.64], R9 ;  /* 0x0000000904007986 */ /* 0x0005e8000c10190a */
[----:B------:R-:W3:Y:S01]  /*02e0*/  LDG.E R13, desc[UR10][R2.64] ;  /* 0x0000000a020d7981 */ /* 0x000ee2000c1e1900 */
[----:B------:R-:W-:Y:S01]  /*02f0*/  PLOP3.LUT P0, PT, PT, PT, PT, 0x8, 0x80 ;  /* 0x000000000080781c */ /* 0x000fe20003f0e170 */
[----:B---3--:R-:W-:-:S05]  /*0300*/  VIADD R13, R13, 0x1 ;  /* 0x000000010d0d7836 */ /* 0x008fca0000000000 */
[----:B------:R2:W-:Y:S07]  /*0310*/  STG.E desc[UR10][R2.64], R13 ;  /* 0x0000000d02007986 */ /* 0x0005ee000c10190a */
.L_x_1:
[----:B------:R-:W3:Y:S01]  /*0320*/  LDCU UR4, c[0x0][0x384] ;  /* 0x00007080ff0477ac */ /* 0x000ee20008000800 */
[----:B------:R-:W-:-:S05]  /*0330*/  VIADD R0, R0, 0x1 ;  /* 0x0000000100007836 */ /* 0x000fca0000000000 */
[----:B---3--:R-:W-:-:S13]  /*0340*/  ISETP.LT.AND P1, PT, R0, UR4, PT ;  /* 0x0000000400007c0c */ /* 0x008fda000bf21270 */
[----:B------:R-:W-:Y:S05]  /*0350*/  @P0 BRA P1, `(.L_x_4) ;  /* 0xfffffffc00740947 */ /* 0x000fea000083ffff */
[----:B------:R-:W-:Y:S05]  /*0360*/  @!P0 BRA `(.L_x_5) ;  /* 0xfffffffc00608947 */ /* 0x000fea000383ffff */
.L_x_0:
[----:B------:R-:W3:Y:S01]  /*0370*/  LDCU UR4, c[0x0][0x384] ;  /* 0x00007080ff0477ac */ /* 0x000ee20008000800 */
[----:B--2---:R-:W-:-:S05]  /*0380*/  VIADD R11, R11, 0x1 ;  /* 0x000000010b0b7836 */ /* 0x004fca0000000000 */
[----:B---3--:R-:W-:-:S13]  /*0390*/  ISETP.NE.AND P0, PT, R11, UR4, PT ;  /* 0x000000040b007c0c */ /* 0x008fda000bf05270 */
[----:B------:R-:W-:Y:S05]  /*03a0*/  @P0 BRA `(.L_x_6) ;  /* 0xfffffffc00440947 */ /* 0x000fea000383ffff */
[----:B------:R-:W2:Y:S01]  /*03b0*/  LDCU UR7, c[0x0][0x380] ;  /* 0x00007000ff0777ac */ /* 0x000ea20008000800 */
[----:B-1----:R-:W-:Y:S01]  /*03c0*/  IMAD.MOV.U32 R9, RZ, RZ, RZ ;  /* 0x000000ffff097224 */ /* 0x002fe200078e00ff */
[----:B--2---:R-:W-:-:S12]  /*03d0*/  UIADD3 UR7, UPT, UPT, -UR7, URZ, URZ ;  /* 0x000000ff07077290 */ /* 0x004fd8000fffe1ff */
.L_x_13:
[----:B0-----:R-:W0:Y:S02]  /*03e0*/  LDC.64 R2, c[0x0][0x398] ;  /* 0x0000e600ff027b82 */ /* 0x001e240000000a00 */
[----:B0-----:R-:W-:-:S07]  /*03f0*/  IMAD.WIDE.U32 R2, R9, 0x4, R2 ;  /* 0x0000000409027825 */ /* 0x001fce00078e0002 */
.L_x_12:
[----:B------:R-:W2:Y:S01]  /*0400*/  LDG.E R0, desc[UR10][R2.64] ;  /* 0x0000000a02007981 */ /* 0x000ea2000c1e1900 */
[----:B------:R-:W2:Y:S02]  /*0410*/  LDCU UR4, c[0x0][0x38c] ;  /* 0x00007180ff0477ac */ /* 0x000ea40008000800 */
[----:B--2---:R-:W-:-:S13]  /*0420*/  ISETP.GT.AND P0, PT, R0, UR4, PT ;  /* 0x0000000400007c0c */ /* 0x004fda000bf04270 */
[----:B------:R-:W-:Y:S05]  /*0430*/  @!P0 BRA `(.L_x_7) ;  /* 0x0000000000ac8947 */ /* 0x000fea0003800000 */
[----:B------:R-:W-:-:S07]  /*0440*/  HFMA2 R11, -RZ, RZ, 0, 0 ;  /* 0x00000000ff0b7431 */ /* 0x000fce00000001ff */
.L_x_11:
[----:B------:R-:W-:Y:S02]  /*0450*/  ISETP.NE.AND P1, PT, R11, R9, PT ;  /* 0x000000090b00720c */ /* 0x000fe40003f25270 */
[----:B------:R-:W-:-:S11]  /*0460*/  PLOP3.LUT P0, PT, PT, PT, PT, 0x80, 0x8 ;  /* 0x000000000008781c */ /* 0x000fd60003f0f070 */
[----:B------:R-:W-:Y:S05]  /*0470*/  @!P1 BRA `(.L_x_8) ;  /* 0x0000000000889947 */ /* 0x000fea0003800000 */
[----:B------:R-:W0:Y:S01]  /*0480*/  LDC.64 R6, c[0x0][0x398] ;  /* 0x0000e600ff067b82 */ /* 0x000e220000000a00 */
[----:B------:R-:W1:Y:S01]  /*0490*/  LDCU UR4, c[0x0][0x38c] ;  /* 0x00007180ff0477ac */ /* 0x000e620008000800 */
[----:B0-----:R-:W-:-:S05]  /*04a0*/  IMAD.WIDE.U32 R6, R11, 0x4, R6 ;  /* 0x000000040b067825 */ /* 0x001fca00078e0006 */
[----:B------:R-:W1:Y:S02]  /*04b0*/  LDG.E R0, desc[UR10][R6.64] ;  /* 0x0000000a06007981 */ /* 0x000e64000c1e1900 */
[----:B-1----:R-:W-:-:S13]  /*04c0*/  ISETP.GE.AND P1, PT, R0, UR4, PT ;  /* 0x0000000400007c0c */ /* 0x002fda000bf26270 */
[----:B------:R-:W-:Y:S05]  /*04d0*/  @P1 BRA `(.L_x_8) ;  /* 0x0000000000701947 */ /* 0x000fea0003800000 */
[----:B------:R-:W0:Y:S01]  /*04e0*/  LDC.64 R4, c[0x0][0x390] ;  /* 0x0000e400ff047b82 */ /* 0x000e220000000a00 */
[----:B------:R-:W1:Y:S01]  /*04f0*/  LDCU.64 UR8, c[0x0][0x390] ;  /* 0x00007200ff0877ac */ /* 0x000e620008000a00 */
[----:B0-----:R-:W2:Y:S02]  /*0500*/  LDG.E R4, desc[UR10][R4.64] ;  /* 0x0000000a04047981 */ /* 0x001ea4000c1e1900 */
[----:B--2---:R-:W-:-:S13]  /*0510*/  ISETP.NE.AND P1, PT, R4, R9, PT ;  /* 0x000000090400720c */ /* 0x004fda0003f25270 */
[----:B-1----:R-:W-:Y:S05]  /*0520*/  @!P1 BRA `(.L_x_9) ;  /* 0x0000000000349947 */ /* 0x002fea0003800000 */
[----:B------:R-:W-:-:S05]  /*0530*/  UMOV UR4, UR7 ;  /* 0x0000000700047c82 */ /* 0x000fca0008000000 */
.L_x_10:
[----:B------:R-:W-:Y:S02]  /*0540*/  UIADD3 UR5, UP0, UPT, UR8, 0x4, URZ ;  /* 0x0000000408057890 */ /* 0x000fe4000ff1e0ff */
[----:B------:R-:W-:Y:S02]  /*0550*/  UIADD3 UR4, UPT, UPT, UR4, 0x1, URZ ;  /* 0x0000000104047890 */ /* 0x000fe4000fffe0ff */
[----:B------:R-:W-:Y:S02]  /*0560*/  UIADD3.X UR6, UPT, UPT, URZ, UR9, URZ, UP0, !UPT ;  /* 0x00000009ff067290 */ /* 0x000fe400087fe4ff */
[----:B------:R-:W-:-:S09]  /*0570*/  UISETP.NE.AND UP0, UPT, UR4, URZ, UPT ;  /* 0x000000ff0400728c */ /* 0x000fd2000bf05270 */
[----:B------:R-:W-:Y:S05]  /*0580*/  BRA.U !UP0, `(.L_x_8) ;  /* 0x0000000108447547 */ /* 0x000fea000b800000 */
[----:B------:R-:W-:Y:S01]  /*0590*/  UMOV UR8, UR5 ;  /* 0x0000000500087c82 */ /* 0x000fe20008000000 */
[----:B------:R-:W-:Y:S01]  /*05a0*/  UMOV UR9, UR6 ;  /* 0x0000000600097c82 */ /* 0x000fe20008000000 */
[----:B------:R-:W-:Y:S02]  /*05b0*/  IMAD.U32 R4, RZ, RZ, UR8 ;  /* 0x00000008ff047e24 */ /* 0x000fe4000f8e00ff */
[----:B------:R-:W-:-:S05]  /*05c0*/  IMAD.U32 R5, RZ, RZ, UR9 ;  /* 0x00000009ff057e24 */ /* 0x000fca000f8e00ff */
[----:B------:R-:W2:Y:S02]  /*05d0*/  LDG.E R4, desc[UR10][R4.64] ;  /* 0x0000000a04047981 */ /* 0x000ea4000c1e1900 */
[----:B--2---:R-:W-:-:S13]  /*05e0*/  ISETP.NE.AND P1, PT, R4, R9, PT ;  /* 0x000000090400720c */ /* 0x004fda0003f25270 */
[----:B------:R-:W-:Y:S05]  /*05f0*/  @P1 BRA `(.L_x_10) ;  /* 0xfffffffc00d01947 */ /* 0x000fea000383ffff */
.L_x_9:
[----:B------:R-:W-:Y:S02]  /*0600*/  IMAD.U32 R4, RZ, RZ, UR8 ;  /* 0x00000008ff047e24 */ /* 0x000fe4000f8e00ff */
[----:B------:R-:W-:-:S05]  /*0610*/  IMAD.U32 R5, RZ, RZ, UR9 ;  /* 0x00000009ff057e24 */ /* 0x000fca000f8e00ff */
[----:B------:R0:W-:Y:S04]  /*0620*/  STG.E desc[UR10][R4.64], R11 ;  /* 0x0000000b04007986 */ /* 0x0001e8000c10190a */
[----:B------:R-:W2:Y:S02]  /*0630*/  LDG.E R0, desc[UR10][R2.64] ;  /* 0x0000000a02007981 */ /* 0x000ea4000c1e1900 */
[----:B--2---:R-:W-:-:S05]  /*0640*/  IADD3 R13, PT, PT, R0, -0x1, RZ ;  /* 0xffffffff000d7810 */ /* 0x004fca0007ffe0ff */
[----:B------:R0:W-:Y:S04]  /*0650*/  STG.E desc[UR10][R2.64], R13 ;  /* 0x0000000d02007986 */ /* 0x0001e8000c10190a */
[----:B------:R-:W2:Y:S01]  /*0660*/  LDG.E R0, desc[UR10][R6.64] ;  /* 0x0000000a06007981 */ /* 0x000ea2000c1e1900 */
[----:B------:R-:W-:Y:S01]  /*0670*/  PLOP3.LUT P0, PT, PT, PT, PT, 0x8, 0x80 ;  /* 0x000000000080781c */ /* 0x000fe20003f0e170 */
[----:B--2---:R-:W-:-:S05]  /*0680*/  VIADD R15, R0, 0x1 ;  /* 0x00000001000f7836 */ /* 0x004fca0000000000 */
[----:B------:R0:W-:Y:S07]  /*0690*/  STG.E desc[UR10][R6.64], R15 ;  /* 0x0000000f06007986 */ /* 0x0001ee000c10190a */
.L_x_8:
[----:B------:R-:W1:Y:S01]  /*06a0*/  LDCU UR4, c[0x0][0x384] ;  /* 0x00007080ff0477ac */ /* 0x000e620008000800 */
[----:B0-----:R-:W-:-:S05]  /*06b0*/  VIADD R11, R11, 0x1 ;  /* 0x000000010b0b7836 */ /* 0x001fca0000000000 */
[----:B-1----:R-:W-:-:S13]  /*06c0*/  ISETP.LT.AND P1, PT, R11, UR4, PT ;  /* 0x000000040b007c0c */ /* 0x002fda000bf21270 */
[----:B------:R-:W-:Y:S05]  /*06d0*/  @P0 BRA P1, `(.L_x_11) ;  /* 0xfffffffc005c0947 */ /* 0x000fea000083ffff */
[----:B------:R-:W-:Y:S05]  /*06e0*/  @!P0 BRA `(.L_x_12) ;  /* 0xfffffffc00448947 */ /* 0x000fea000383ffff */
.L_x_7:
[----:B------:R-:W0:Y:S01]  /*06f0*/  LDCU UR4, c[0x0][0x384] ;  /* 0x00007080ff0477ac */ /* 0x000e220008000800 */
[----:B------:R-:W-:-:S05]  /*0700*/  VIADD R9, R9, 0x1 ;  /* 0x0000000109097836 */ /* 0x000fca0000000000 */
[----:B0-----:R-:W-:-:S13]  /*0710*/  ISETP.NE.AND P0, PT, R9, UR4, PT ;  /* 0x0000000409007c0c */ /* 0x001fda000bf05270 */
[----:B------:R-:W-:Y:S05]  /*0720*/  @P0 BRA `(.L_x_13) ;  /* 0xfffffffc002c0947 */ /* 0x000fea000383ffff */
[----:B------:R-:W-:Y:S05]  /*0730*/  EXIT ;  /* 0x000000000000794d */ /* 0x000fea0003800000 */
.L_x_14:
[----:B------:R-:W-:-:S00]  /*0740*/  BRA `(.L_x_14) ;  /* 0xfffffffc00fc7947 */ /* 0x000fc0000383ffff */
[----:B------:R-:W-:-:S00]  /*0750*/  NOP ;  /* 0x0000000000007918 */ /* 0x000fc00000000000 */
        /* <DEDUP_REMOVED lines=10> */
.L_x_122:


//--------------------- .text.execute_refinement_moves --------------------------
	.section	.text.execute_refinement_moves,"ax",@progbits
	.align	128
        .global         execute_refinement_moves
        .type           execute_refinement_moves,@function
        .size           execute_refinement_moves,(.L_x_123 - execute_refinement_moves)
        .other          execute_refinement_moves,@"STO_CUDA_ENTRY STV_DEFAULT"
execute_refinement_moves:
.text.execute_refinement_moves:
[----:B------:R-:W-:Y:S01]  /*0000*/  LDC R1, c[0x0][0x37c] ;  /* 0x0000df00ff017b82 */ /* 0x000fe20000000800 */
[----:B------:R-:W0:Y:S07]  /*0010*/  S2R R0, SR_TID.X ;  /* 0x0000000000007919 */ /* 0x000e2e0000002100 */
[----:B------:R-:W0:Y:S08]  /*0020*/  S2UR UR4, SR_CTAID.X ;  /* 0x00000000000479c3 */ /* 0x000e300000002500 */
[----:B------:R-:W1:Y:S01]  /*0030*/  LDC R2, c[0x0][0x380] ;  /* 0x0000e000ff027b82 */ /* 0x000e620000000800 */
[----:B0-----:R-:W-:-:S04]  /*0040*/  LOP3.LUT P0, RZ, R0, UR4, RZ, 0xfc, !PT ;  /* 0x0000000400ff7c12 */ /* 0x001fc8000f80fcff */
[----:B-1----:R-:W-:-:S13]  /*0050*/  ISETP.LT.OR P0, PT, R2, 0x1, P0 ;  /* 0x000000010200780c */ /* 0x002fda0000701670 */
[----:B------:R-:W-:Y:S05]  /*0060*/  @P0 EXIT ;  /* 0x000000000000094d */ /* 0x000fea0003800000 */
[C---:B------:R-:W-:Y:S01]  /*0070*/  ISETP.GE.U32.AND P0, PT, R2.reuse, 0x4, PT ;  /* 0x000000040200780c */ /* 0x040fe20003f06070 */
[----:B------:R-:W0:Y:S01]  /*0080*/  LDCU.64 UR8, c[0x0][0x358] ;  /* 0x00006b00ff0877ac */ /* 0x000e220008000a00 */
[----:B------:R-:W-:Y:S01]  /*0090*/  LOP3.LUT R0, R2, 0x3, RZ, 0xc0, !PT ;  /* 0x0000000302007812 */ /* 0x000fe200078ec0ff */
[----:B------:R-:W-:-:S10]  /*00a0*/  IMAD.MOV.U32 R6, RZ, RZ, RZ ;  /* 0x000000ffff067224 */ /* 0x000fd400078e00ff */
[----:B------:R-:W-:Y:S05]  /*00b0*/  @!P0 BRA `(.L_x_15) ;  /* 0x00000008000c8947 */ /* 0x000fea0003800000 */
[----:B------:R-:W1:Y:S01]  /*00c0*/  LDCU.64 UR6, c[0x0][0x388] ;  /* 0x00007100ff0677ac */ /* 0x000e620008000a00 */
[----:B------:R-:W2:Y:S01]  /*00d0*/  LDC.64 R10, c[0x0][0x3a0] ;  /* 0x0000e800ff0a7b82 */ /* 0x000ea20000000a00 */
[----:B------:R-:W-:Y:S01]  /*00e0*/  LOP3.LUT R6, R2, 0x7ffffffc, RZ, 0xc0, !PT ;  /* 0x7ffffffc02067812 */ /* 0x000fe200078ec0ff */
[----:B------:R-:W3:Y:S04]  /*00f0*/  LDCU.64 UR4, c[0x0][0x390] ;  /* 0x00007200ff0477ac */ /* 0x000ee80008000a00 */
[----:B------:R-:W-:Y:S01]  /*0100*/  IMAD.MOV R7, RZ, RZ, -R6 ;  /* 0x000000ffff077224 */ /* 0x000fe200078e0a06 */
[----:B------:R-:W4:Y:S01]  /*0110*/  LDCU UR10, c[0x0][0x398] ;  /* 0x00007300ff0a77ac */ /* 0x000f220008000800 */
[----:B------:R-:W0:Y:S01]  /*0120*/  LDC.64 R8, c[0x0][0x3a8] ;  /* 0x0000ea00ff087b82 */ /* 0x000e220000000a00 */
[----:B-1----:R-:W-:-:S02]  /*0130*/  UIADD3 UR6, UP0, UPT, UR6, 0x8, URZ ;  /* 0x0000000806067890 */ /* 0x002fc4000ff1e0ff */
[----:B---3--:R-:W-:Y:S02]  /*0140*/  UIADD3 UR4, UP1, UPT, UR4, 0x8, URZ ;  /* 0x0000000804047890 */ /* 0x008fe4000ff3e0ff */
[----:B------:R-:W-:Y:S02]  /*0150*/  UIADD3.X UR7, UPT, UPT, URZ, UR7, URZ, UP0, !UPT ;  /* 0x00000007ff077290 */ /* 0x000fe400087fe4ff */
[----:B------:R-:W-:Y:S01]  /*0160*/  IMAD.U32 R4, RZ, RZ, UR6 ;  /* 0x00000006ff047e24 */ /* 0x000fe2000f8e00ff */
[----:B------:R-:W-:Y:S01]  /*0170*/  UIADD3.X UR5, UPT, UPT, URZ, UR5, URZ, UP1, !UPT ;  /* 0x00000005ff057290 */ /* 0x000fe20008ffe4ff */
[----:B------:R-:W-:Y:S02]  /*0180*/  IMAD.U32 R2, RZ, RZ, UR4 ;  /* 0x00000004ff027e24 */ /* 0x000fe4000f8e00ff */
[----:B------:R-:W-:-:S03]  /*0190*/  IMAD.U32 R5, RZ, RZ, UR7 ;  /* 0x00000007ff057e24 */ /* 0x000fc6000f8e00ff */
[----:B----4-:R-:W-:-:S07]  /*01a0*/  MOV R3, UR5 ;  /* 0x0000000500037c02 */ /* 0x010fce0008000f00 */
.L_x_20:
[----:B0-----:R-:W3:Y:S04]  /*01b0*/  LDG.E R17, desc[UR8][R4.64+-0x8] ;  /* 0xfffff80804117981 */ /* 0x001ee8000c1e1900 */
[----:B------:R-:W3:Y:S01]  /*01c0*/  LDG.E R27, desc[UR8][R2.64+-0x8] ;  /* 0xfffff808021b7981 */ /* 0x000ee2000c1e1900 */
[----:B------:R-:W-:-:S05]  /*01d0*/  VIADD R7, R7, 0x4 ;  /* 0x0000000407077836 */ /* 0x000fca0000000000 */
[----:B------:R-:W-:Y:S02]  /*01e0*/  ISETP.NE.AND P0, PT, R7, RZ, PT ;  /* 0x000000ff0700720c */ /* 0x000fe40003f05270 */
[----:B---3--:R-:W-:-:S04]  /*01f0*/  LOP3.LUT R12, R17, R27, RZ, 0xfc, !PT ;  /* 0x0000001b110c7212 */ /* 0x008fc800078efcff */
[----:B------:R-:W-:-:S13]  /*0200*/  ISETP.GE.AND P1, PT, R12, RZ, PT ;  /* 0x000000ff0c00720c */ /* 0x000fda0003f26270 */
[----:B------:R-:W-:Y:S05]  /*0210*/  @!P1 BRA `(.L_x_16) ;  /* 0x0000000000589947 */ /* 0x000fea0003800000 */
[----:B--2---:R-:W-:-:S05]  /*0220*/  IMAD.WIDE.U32 R16, R17, 0x4, R10 ;  /* 0x0000000411107825 */ /* 0x004fca00078e000a */
[----:B------:R-:W2:Y:S02]  /*0230*/  LDG.E R19, desc[UR8][R16.64] ;  /* 0x0000000810137981 */ /* 0x000ea4000c1e1900 */
[----:B--2---:R-:W-:-:S13]  /*0240*/  ISETP.GE.AND P1, PT, R19, RZ, PT ;  /* 0x000000ff1300720c */ /* 0x004fda0003f26270 */
[----:B------:R-:W-:Y:S05]  /*0250*/  @!P1 BRA `(.L_x_16) ;  /* 0x0000000000489947 */ /* 0x000fea0003800000 */
[----:B------:R-:W-:-:S05]  /*0260*/  IMAD.WIDE.U32 R12, R27, 0x4, R8 ;  /* 0x000000041b0c7825 */ /* 0x000fca00078e0008 */
[----:B------:R-:W2:Y:S02]  /*0270*/  LDG.E R14, desc[UR8][R12.64] ;  /* 0x000000080c0e7981 */ /* 0x000ea4000c1e1900 */
[----:B--2---:R-:W-:-:S13]  /*0280*/  ISETP.GE.AND P1, PT, R14, UR10, PT ;  /* 0x0000000a0e007c0c */ /* 0x004fda000bf26270 */
[----:B------:R-:W-:Y:S05]  /*0290*/  @P1 BRA `(.L_x_16) ;  /* 0x0000000000381947 */ /* 0x000fea0003800000 */
[----:B------:R-:W-:-:S05]  /*02a0*/  IMAD.WIDE.U32 R18, R19, 0x4, R8 ;  /* 0x0000000413127825 */ /* 0x000fca00078e0008 */
[----:B------:R-:W2:Y:S02]  /*02b0*/  LDG.E R14, desc[UR8][R18.64] ;  /* 0x00000008120e7981 */ /* 0x000ea4000c1e1900 */
[----:B--2---:R-:W-:-:S13]  /*02c0*/  ISETP.GE.AND P1, PT, R14, 0x2, PT ;  /* 0x000000020e00780c */ /* 0x004fda0003f26270 */
[----:B------:R0:W-:Y:S04]  /*02d0*/  @P1 STG.E desc[UR8][R16.64], R27 ;  /* 0x0000001b10001986 */ /* 0x0001e8000c101908 */
[----:B------:R-:W2:Y:S02]  /*02e0*/  @P1 LDG.E R14, desc[UR8][R18.64] ;  /* 0x00000008120e1981 */ /* 0x000ea4000c1e1900 */
[----:B--2---:R-:W-:-:S05]  /*02f0*/  @P1 VIADD R21, R14, 0xffffffff ;  /* 0xffffffff0e151836 */ /* 0x004fca0000000000 */
[----:B------:R0:W-:Y:S04]  /*0300*/  @P1 STG.E desc[UR8][R18.64], R21 ;  /* 0x0000001512001986 */ /* 0x0001e8000c101908 */
[----:B------:R-:W2:Y:S01]  /*0310*/  @P1 LDG.E R20, desc[UR8][R12.64] ;  /* 0x000000080c141981 */ /* 0x000ea2000c1e1900 */
[----:B------:R-:W1:Y:S01]  /*0320*/  @P1 LDC.64 R14, c[0x0][0x3b0] ;  /* 0x0000ec00ff0e1b82 */ /* 0x000e620000000a00 */
[----:B--2---:R-:W-:-:S05]  /*0330*/  @P1 VIADD R23, R20, 0x1 ;  /* 0x0000000114171836 */ /* 0x004fca0000000000 */
[----:B------:R0:W-:Y:S04]  /*0340*/  @P1 STG.E desc[UR8][R12.64], R23 ;  /* 0x000000170c001986 */ /* 0x0001e8000c101908 */
[----:B-1----:R-:W2:Y:S02]  /*0350*/  @P1 LDG.E R20, desc[UR8][R14.64] ;  /* 0x000000080e141981 */ /* 0x002ea4000c1e1900 */
[----:B--2---:R-:W-:-:S05]  /*0360*/  @P1 VIADD R25, R20, 0x1 ;  /* 0x0000000114191836 */ /* 0x004fca0000000000 */
[----:B------:R0:W-:Y:S02]  /*0370*/  @P1 STG.E desc[UR8][R14.64], R25 ;  /* 0x000000190e001986 */ /* 0x0001e4000c101908 */
.L_x_16:
[----:B0-----:R-:W3:Y:S04]  /*0380*/  LDG.E R15, desc[UR8][R4.64+-0x4] ;  /* 0xfffffc08040f7981 */ /* 0x001ee8000c1e1900 */
[----:B------:R-:W3:Y:S02]  /*0390*/  LDG.E R27, desc[UR8][R2.64+-0x4] ;  /* 0xfffffc08021b7981 */ /* 0x000ee4000c1e1900 */
        /* <DEDUP_REMOVED lines=16> */
[----:B--2---:R-:W-:-:S05]  /*04a0*/  @P1 IADD3 R21, PT, PT, R18, -0x1, RZ ;  /* 0xffffffff12151810 */ /* 0x004fca0007ffe0ff */
        /* <DEDUP_REMOVED lines=8> */
.L_x_17:
        /* <DEDUP_REMOVED lines=25> */
[----:B--2---:R-:W-:-:S05]  /*06c0*/  @P1 IADD3 R25, PT, PT, R20, 0x1, RZ ;  /* 0x0000000114191810 */ /* 0x004fca0007ffe0ff */
[----:B------:R0:W-:Y:S02]  /*06d0*/  @P1 STG.E desc[UR8][R18.64], R25 ;  /* 0x0000001912001986 */ /* 0x0001e4000c101908 */
.L_x_18:
        /* <DEDUP_REMOVED lines=16> */
[----:B------:R-:W-:Y:S05]  /*07e0*/  @!P1 BRA `(.L_x_19) ;  /* 0x00000000002c9947 */ /* 0x000fea0003800000 */
[----:B------:R0:W-:Y:S04]  /*07f0*/  STG.E desc[UR8][R14.64], R27 ;  /* 0x0000001b0e007986 */ /* 0x0001e8000c101908 */
[----:B------:R-:W2:Y:S02]  /*0800*/  LDG.E R18, desc[UR8][R16.64] ;  /* 0x0000000810127981 */ /* 0x000ea4000c1e1900 */
[----:B--2---:R-:W-:-:S05]  /*0810*/  VIADD R21, R18, 0xffffffff ;  /* 0xffffffff12157836 */ /* 0x004fca0000000000 */
[----:B------:R0:W-:Y:S04]  /*0820*/  STG.E desc[UR8][R16.64], R21 ;  /* 0x0000001510007986 */ /* 0x0001e8000c101908 */
[----:B------:R-:W2:Y:S01]  /*0830*/  LDG.E R20, desc[UR8][R12.64] ;  /* 0x000000080c147981 */ /* 0x000ea2000c1e1900 */
[----:B------:R-:W1:Y:S01]  /*0840*/  LDC.64 R18, c[0x0][0x3b0] ;  /* 0x0000ec00ff127b82 */ /* 0x000e620000000a00 */
[----:B--2---:R-:W-:-:S05]  /*0850*/  VIADD R23, R20, 0x1 ;  /* 0x0000000114177836 */ /* 0x004fca0000000000 */
[----:B------:R0:W-:Y:S04]  /*0860*/  STG.E desc[UR8][R12.64], R23 ;  /* 0x000000170c007986 */ /* 0x0001e8000c101908 */
[----:B-1----:R-:W2:Y:S02]  /*0870*/  LDG.E R20, desc[UR8][R18.64] ;  /* 0x0000000812147981 */ /* 0x002ea4000c1e1900 */
[----:B--2---:R-:W-:-:S05]  /*0880*/  VIADD R25, R20, 0x1 ;  /* 0x0000000114197836 */ /* 0x004fca0000000000 */
[----:B------:R0:W-:Y:S02]  /*0890*/  STG.E desc[UR8][R18.64], R25 ;  /* 0x0000001912007986 */ /* 0x0001e4000c101908 */
.L_x_19:
[----:B------:R-:W-:Y:S02]  /*08a0*/  IADD3 R2, P2, PT, R2, 0x10, RZ ;  /* 0x0000001002027810 */ /* 0x000fe40007f5e0ff */
[----:B------:R-:W-:-:S03]  /*08b0*/  IADD3 R4, P1, PT, R4, 0x10, RZ ;  /* 0x0000001004047810 */ /* 0x000fc60007f3e0ff */
[----:B------:R-:W-:Y:S01]  /*08c0*/  IMAD.X R3, RZ, RZ, R3, P2 ;  /* 0x000000ffff037224 */ /* 0x000fe200010e0603 */
[----:B------:R-:W-:Y:S01]  /*08d0*/  IADD3.X R5, PT, PT, RZ, R5, RZ, P1, !PT ;  /* 0x00000005ff057210 */ /* 0x000fe20000ffe4ff */
[----:B------:R-:W-:Y:S08]  /*08e0*/  @P0 BRA `(.L_x_20) ;  /* 0xfffffff800300947 */ /* 0x000ff0000383ffff */
.L_x_15:
[----:B------:R-:W-:-:S13]  /*08f0*/  ISETP.NE.AND P0, PT, R0, RZ, PT ;  /* 0x000000ff0000720c */ /* 0x000fda0003f05270 */
[----:B0-----:R-:W-:Y:S05]  /*0900*/  @!P0 EXIT ;  /* 0x000000000000894d */ /* 0x001fea0003800000 */
[----:B------:R-:W0:Y:S01]  /*0910*/  LDC.64 R8, c[0x0][0x390] ;  /* 0x0000e400ff087b82 */ /* 0x000e220000000a00 */
[----:B------:R-:W-:Y:S01]  /*0920*/  IADD3 R0, PT, PT, -R0, RZ, RZ ;  /* 0x000000ff00007210 */ /* 0x000fe20007ffe1ff */
[----:B------:R-:W1:Y:S06]  /*0930*/  LDCU UR4, c[0x0][0x398] ;  /* 0x00007300ff0477ac */ /* 0x000e6c0008000800 */
[----:B--2---:R-:W2:Y:S08]  /*0940*/  LDC.64 R10, c[0x0][0x388] ;  /* 0x0000e200ff0a7b82 */ /* 0x004eb00000000a00 */
[----:B------:R-:W3:Y:S08]  /*0950*/  LDC.64 R4, c[0x0][0x3a0] ;  /* 0x0000e800ff047b82 */ /* 0x000ef00000000a00 */
[----:B------:R-:W4:Y:S01]  /*0960*/  LDC.64 R2, c[0x0][0x3a8] ;  /* 0x0000ea00ff027b82 */ /* 0x000f220000000a00 */
[----:B0-----:R-:W-:-:S04]  /*0970*/  IMAD.WIDE.U32 R8, R6, 0x4, R8 ;  /* 0x0000000406087825 */ /* 0x001fc800078e0008 */
[----:B------:R-:W-:Y:S02]  /*0980*/  IMAD.MOV.U32 R7, RZ, RZ, R9 ;  /* 0x000000ffff077224 */ /* 0x000fe400078e0009 */
[----:B--2---:R-:W-:-:S04]  /*0990*/  IMAD.WIDE.U32 R10, R6, 0x4, R10 ;  /* 0x00000004060a7825 */ /* 0x004fc800078e000a */
[----:B-1----:R-:W-:-:S07]  /*09a0*/  IMAD.MOV.U32 R6, RZ, RZ, R8 ;  /* 0x000000ffff067224 */ /* 0x002fce00078e0008 */
.L_x_22:
[----:B0-----:R-:W2:Y:S04]  /*09b0*/  LDG.E R13, desc[UR8][R10.64] ;  /* 0x000000080a0d7981 */ /* 0x001ea8000c1e1900 */
[----:B------:R-:W2:Y:S01]  /*09c0*/  LDG.E R25, desc[UR8][R6.64] ;  /* 0x0000000806197981 */ /* 0x000ea2000c1e1900 */
[----:B------:R-:W-:-:S05]  /*09d0*/  VIADD R0, R0, 0x1 ;  /* 0x0000000100007836 */ /* 0x000fca0000000000 */
[----:B------:R-:W-:Y:S02]  /*09e0*/  ISETP.NE.AND P0, PT, R0, RZ, PT ;  /* 0x000000ff0000720c */ /* 0x000fe40003f05270 */
[----:B--2---:R-:W-:-:S04]  /*09f0*/  LOP3.LUT R8, R13, R25, RZ, 0xfc, !PT ;  /* 0x000000190d087212 */ /* 0x004fc800078efcff */
[----:B------:R-:W-:-:S13]  /*0a00*/  ISETP.GE.AND P1, PT, R8, RZ, PT ;  /* 0x000000ff0800720c */ /* 0x000fda0003f26270 */
[----:B------:R-:W-:Y:S05]  /*0a10*/  @!P1 BRA `(.L_x_21) ;  /* 0x00000000005c9947 */ /* 0x000fea0003800000 */
[----:B---3--:R-:W-:-:S05]  /*0a20*/  IMAD.WIDE.U32 R12, R13, 0x4, R4 ;  /* 0x000000040d0c7825 */ /* 0x008fca00078e0004 */
[----:B------:R-:W2:Y:S02]  /*0a30*/  LDG.E R15, desc[UR8][R12.64] ;  /* 0x000000080c0f7981 */ /* 0x000ea4000c1e1900 */
[----:B--2---:R-:W-:-:S13]  /*0a40*/  ISETP.GE.AND P1, PT, R15, RZ, PT ;  /* 0x000000ff0f00720c */ /* 0x004fda0003f26270 */
[----:B------:R-:W-:Y:S05]  /*0a50*/  @!P1 BRA `(.L_x_21) ;  /* 0x00000000004c9947 */ /* 0x000fea0003800000 */
[----:B----4-:R-:W-:-:S05]  /*0a60*/  IMAD.WIDE.U32 R8, R25, 0x4, R2 ;  /* 0x0000000419087825 */ /* 0x010fca00078e0002 */
        /* <DEDUP_REMOVED lines=16> */
[----:B--2---:R-:W-:-:S05]  /*0b70*/  IADD3 R23, PT, PT, R18, 0x1, RZ ;  /* 0x0000000112177810 */ /* 0x004fca0007ffe0ff */
[----:B------:R0:W-:Y:S02]  /*0b80*/  STG.E desc[UR8][R16.64], R23 ;  /* 0x0000001710007986 */ /* 0x0001e4000c101908 */
.L_x_21:
[----:B------:R-:W-:Y:S02]  /*0b90*/  IADD3 R6, P1, PT, R6, 0x4, RZ ;  /* 0x0000000406067810 */ /* 0x000fe40007f3e0ff */
[----:B------:R-:W-:-:S03]  /*0ba0*/  IADD3 R10, P2, PT, R10, 0x4, RZ ;  /* 0x000000040a0a7810 */ /* 0x000fc60007f5e0ff */
[----:B------:R-:W-:Y:S02]  /*0bb0*/  IMAD.X R7, RZ, RZ, R7, P1 ;  /* 0x000000ffff077224 */ /* 0x000fe400008e0607 */
[----:B------:R-:W-:Y:S01]  /*0bc0*/  IMAD.X R11, RZ, RZ, R11, P2 ;  /* 0x000000ffff0b7224 */ /* 0x000fe200010e060b */
[----:B------:R-:W-:Y:S07]  /*0bd0*/  @P0 BRA `(.L_x_22) ;  /* 0xfffffffc00740947 */ /* 0x000fee000383ffff */
[----:B------:R-:W-:Y:S05]  /*0be0*/  EXIT ;  /* 0x000000000000794d */ /* 0x000fea0003800000 */
.L_x_23:
        /* <DEDUP_REMOVED lines=9> */
.L_x_123:


//--------------------- .text.compute_refinement_moves --------------------------
	.section	.text.compute_refinement_moves,"ax",@progbits
	.align	128
        .global         compute_refinement_moves
        .type           compute_refinement_moves,@function
        .size           compute_refinement_moves,(.L_x_121 - compute_refinement_moves)
        .other          compute_refinement_moves,@"STO_CUDA_ENTRY STV_DEFAULT"
compute_refinement_moves:
.text.compute_refinement_moves:
[----:B------:R-:W0:Y:S01]  /*0000*/  LDC R1, c[0x0][0x37c] ;  /* 0x0000df00ff017b82 */ /* 0x000e220000000800 */
[----:B------:R-:W1:Y:S01]  /*0010*/  S2R R7, SR_TID.X ;  /* 0x0000000000077919 */ /* 0x000e620000002100 */
[----:B------:R-:W1:Y:S01]  /*0020*/  LDCU UR5, c[0x0][0x384] ;  /* 0x00007080ff0577ac */ /* 0x000e620008000800 */
[----:B0-----:R-:W-:Y:S01]  /*0030*/  VIADD R1, R1, 0xfffffec0 ;  /* 0xfffffec001017836 */ /* 0x001fe20000000000 */
[----:B------:R-:W0:Y:S04]  /*0040*/  LDCU.64 UR8, c[0x0][0x358] ;  /* 0x00006b00ff0877ac */ /* 0x000e280008000a00 */
[----:B------:R-:W2:Y:S01]  /*0050*/  S2UR UR4, SR_CTAID.X ;  /* 0x00000000000479c3 */ /* 0x000ea20000002500 */
[----:B------:R-:W3:Y:S01]  /*0060*/  LDCU UR6, c[0x0][0x380] ;  /* 0x00007000ff0677ac */ /* 0x000ee20008000800 */
[----:B-1----:R-:W-:-:S04]  /*0070*/  ISETP.GE.U32.AND P0, PT, R7, UR5, PT ;  /* 0x0000000507007c0c */ /* 0x002fc8000bf06070 */
[----:B------:R-:W-:-:S13]  /*0080*/  ISETP.GT.U32.OR P0, PT, R7, 0x3f, P0 ;  /* 0x0000003f0700780c */ /* 0x000fda0000704470 */
[----:B------:R-:W1:Y:S02]  /*0090*/  @!P0 LDC.64 R4, c[0x0][0x3b8] ;  /* 0x0000ee00ff048b82 */ /* 0x000e640000000a00 */
[----:B-1----:R-:W-:-:S06]  /*00a0*/  @!P0 IMAD.WIDE.U32 R4, R7, 0x4, R4 ;  /* 0x0000000407048825 */ /* 0x002fcc00078e0004 */
[----:B0-----:R-:W4:Y:S01]  /*00b0*/  @!P0 LDG.E R4, desc[UR8][R4.64] ;  /* 0x0000000804048981 */ /* 0x001f22000c1e1900 */
[----:B------:R-:W2:Y:S01]  /*00c0*/  LDC R2, c[0x0][0x360] ;  /* 0x0000d800ff027b82 */ /* 0x000ea20000000800 */
[----:B------:R-:W-:Y:S01]  /*00d0*/  @!P0 MOV R0, 0x400 ;  /* 0x0000040000008802 */ /* 0x000fe20000000f00 */
[----:B------:R-:W0:Y:S01]  /*00e0*/  @!P0 S2R R3, SR_CgaCtaId ;  /* 0x0000000000038919 */ /* 0x000e220000008800 */
[----:B------:R-:W-:Y:S01]  /*00f0*/  R2UR UR7, R1 ;  /* 0x00000000010772ca */ /* 0x000fe200000e0000 */
[----:B--2---:R-:W-:-:S05]  /*0100*/  IMAD R2, R2, UR4, R7 ;  /* 0x0000000402027c24 */ /* 0x004fca000f8e0207 */
[----:B---3--:R-:W-:Y:S02]  /*0110*/  ISETP.GE.AND P1, PT, R2, UR6, PT ;  /* 0x0000000602007c0c */ /* 0x008fe4000bf26270 */
[----:B------:R-:W-:Y:S02]  /*0120*/  R2UR UR6, R1 ;  /* 0x00000000010672ca */ /* 0x000fe400000e0000 */
[----:B0-----:R-:W-:-:S05]  /*0130*/  @!P0 LEA R0, R3, R0, 0x18 ;  /* 0x0000000003008211 */ /* 0x001fca00078ec0ff */
[----:B------:R-:W-:-:S05]  /*0140*/  @!P0 IMAD R3, R7, 0x4, R0 ;  /* 0x0000000407038824 */ /* 0x000fca00078e0200 */
[----:B----4-:R0:W-:Y:S01]  /*0150*/  @!P0 STS [R3], R4 ;  /* 0x0000000403008388 */ /* 0x0101e20000000800 */
[----:B------:R-:W-:Y:S06]  /*0160*/  BAR.SYNC.DEFER_BLOCKING 0x0 ;  /* 0x0000000000007b1d */ /* 0x000fec0000010000 */
[----:B------:R-:W-:Y:S05]  /*0170*/  @P1 EXIT ;  /* 0x000000000000194d */ /* 0x000fea0003800000 */
[----:B0-----:R-:W0:Y:S08]  /*0180*/  LDC.64 R4, c[0x0][0x3b0] ;  /* 0x0000ec00ff047b82 */ /* 0x001e300000000a00 */
[----:B------:R-:W1:Y:S08]  /*0190*/  LDC.64 R16, c[0x0][0x3c0] ;  /* 0x0000f000ff107b82 */ /* 0x000e700000000a00 */
[----:B------:R-:W2:Y:S01]  /*01a0*/  LDC.64 R14, c[0x0][0x3c8] ;  /* 0x0000f200ff0e7b82 */ /* 0x000ea20000000a00 */
[----:B0-----:R-:W-:-:S05]  /*01b0*/  IMAD.WIDE R4, R2, 0x4, R4 ;  /* 0x0000000402047825 */ /* 0x001fca00078e0204 */
[----:B------:R-:W3:Y:S01]  /*01c0*/  LDG.E R7, desc[UR8][R4.64] ;  /* 0x0000000804077981 */ /* 0x000ee2000c1e1900 */
[----:B-1----:R-:W-:-:S04]  /*01d0*/  IMAD.WIDE R16, R2, 0x4, R16 ;  /* 0x0000000402107825 */ /* 0x002fc800078e0210 */
[----:B--2---:R-:W-:Y:S01]  /*01e0*/  IMAD.WIDE R14, R2, 0x4, R14 ;  /* 0x00000004020e7825 */ /* 0x004fe200078e020e */
[----:B---3--:R0:W-:Y:S04]  /*01f0*/  STG.E desc[UR8][R16.64], R7 ;  /* 0x0000000710007986 */ /* 0x0081e8000c101908 */
[----:B------:R0:W-:Y:S04]  /*0200*/  STG.E desc[UR8][R14.64], RZ ;  /* 0x000000ff0e007986 */ /* 0x0001e8000c101908 */
[----:B------:R-:W2:Y:S02]  /*0210*/  LDG.E R3, desc[UR8][R4.64] ;  /* 0x0000000804037981 */ /* 0x000ea4000c1e1900 */
[----:B--2---:R-:W-:-:S04]  /*0220*/  ISETP.GE.AND P0, PT, R3, UR5, PT ;  /* 0x0000000503007c0c */ /* 0x004fc8000bf06270 */
[----:B------:R-:W-:-:S13]  /*0230*/  ISETP.LT.OR P0, PT, R3, RZ, P0 ;  /* 0x000000ff0300720c */ /* 0x000fda0000701670 */
[----:B0-----:R-:W-:Y:S05]  /*0240*/  @P0 EXIT ;  /* 0x000000000000094d */ /* 0x001fea0003800000 */
[----:B------:R-:W0:Y:S01]  /*0250*/  S2UR UR5, SR_CgaCtaId ;  /* 0x00000000000579c3 */ /* 0x000e220000008800 */
[----:B------:R-:W-:Y:S02]  /*0260*/  UMOV UR4, 0x400 ;  /* 0x0000040000047882 */ /* 0x000fe40000000000 */
[----:B0-----:R-:W-:-:S06]  /*0270*/  ULEA UR4, UR5, UR4, 0x18 ;  /* 0x0000000405047291 */ /* 0x001fcc000f8ec0ff */
[----:B------:R-:W-:-:S06]  /*0280*/  LEA R4, R3, UR4, 0x2 ;  /* 0x0000000403047c11 */ /* 0x000fcc000f8e10ff */
[----:B------:R-:W0:Y:S02]  /*0290*/  LDS R4, [R4] ;  /* 0x0000000004047984 */ /* 0x000e240000000800 */
[----:B0-----:R-:W-:-:S13]  /*02a0*/  ISETP.GE.AND P0, PT, R4, 0x2, PT ;  /* 0x000000020400780c */ /* 0x001fda0003f06270 */
[----:B------:R-:W-:Y:S05]  /*02b0*/  @!P0 EXIT ;  /* 0x000000000000894d */ /* 0x000fea0003800000 */
[----:B------:R-:W0:Y:S08]  /*02c0*/  LDC.64 R12, c[0x0][0x398] ;  /* 0x0000e600ff0c7b82 */ /* 0x000e300000000a00 */
[----:B------:R-:W1:Y:S01]  /*02d0*/  LDC.64 R8, c[0x0][0x3d8] ;  /* 0x0000f600ff087b82 */ /* 0x000e620000000a00 */
[----:B0-----:R-:W-:-:S05]  /*02e0*/  IMAD.WIDE R12, R2, 0x4, R12 ;  /* 0x00000004020c7825 */ /* 0x001fca00078e020c */
[----:B------:R-:W2:Y:S04]  /*02f0*/  LDG.E R7, desc[UR8][R12.64] ;  /* 0x000000080c077981 */ /* 0x000ea8000c1e1900 */
[----:B------:R-:W2:Y:S01]  /*0300*/  LDG.E R0, desc[UR8][R12.64+0x4] ;  /* 0x000004080c007981 */ /* 0x000ea2000c1e1900 */
[----:B------:R-:W-:Y:S01]  /*0310*/  UIADD3 UR4, UPT, UPT, UR6, 0x100, URZ ;  /* 0x0000010006047890 */ /* 0x000fe2000fffe0ff */
[----:B------:R-:W-:Y:S01]  /*0320*/  BSSY.RECONVERGENT B1, `(.L_x_24) ;  /* 0x00001a2000017945 */ /* 0x000fe20003800200 */
[----:B------:R-:W-:Y:S02]  /*0330*/  IMAD.MOV.U32 R6, RZ, RZ, RZ ;  /* 0x000000ffff067224 */ /* 0x000fe400078e00ff */
[----:B-1----:R-:W-:-:S04]  /*0340*/  IMAD.WIDE R8, R2, 0x800, R8 ;  /* 0x0000080002087825 */ /* 0x002fc800078e0208 */
[----:B--2---:R-:W-:-:S05]  /*0350*/  IMAD.IADD R5, R0, 0x1, -R7 ;  /* 0x0000000100057824 */ /* 0x004fca00078e0a07 */
[C---:B------:R-:W-:Y:S02]  /*0360*/  ISETP.GE.AND P0, PT, R5.reuse, 0x1, PT ;  /* 0x000000010500780c */ /* 0x040fe40003f06270 */
[----:B------:R-:W-:-:S11]  /*0370*/  VIMNMX R10, PT, PT, R5, 0x100, PT ;  /* 0x00000100050a7848 */ /* 0x000fd60003fe0100 */
[----:B------:R-:W-:Y:S05]  /*0380*/  @!P0 BRA `(.L_x_25) ;  /* 0x00000018006c8947 */ /* 0x000fea0003800000 */
[----:B------:R-:W-:Y:S01]  /*0390*/  BSSY.RECONVERGENT B0, `(.L_x_26) ;  /* 0x00000be000007945 */ /* 0x000fe20003800200 */
[----:B------:R-:W-:Y:S01]  /*03a0*/  VIMNMX R0, PT, PT, R10, 0x1, !PT ;  /* 0x000000010a007848 */ /* 0x000fe20007fe0100 */
[----:B------:R-:W-:-:S07]  /*03b0*/  IMAD.MOV.U32 R11, RZ, RZ, RZ ;  /* 0x000000ffff0b7224 */ /* 0x000fce00078e00ff */
.L_x_49:
[C---:B01234-:R-:W-:Y:S01]  /*03c0*/  IMAD.WIDE.U32 R20, R11.reuse, 0x8, R8 ;  /* 0x000000080b147825 */ /* 0x05ffe200078e0008 */
[----:B------:R-:W-:Y:S03]  /*03d0*/  BSSY.RECONVERGENT B2, `(.L_x_27) ;  /* 0x000001c000027945 */ /* 0x000fe60003800200 */
[C---:B------:R-:W-:Y:S01]  /*03e0*/  IMAD.WIDE.U32 R12, R11.reuse, R5, RZ ;  /* 0x000000050b0c7225 */ /* 0x040fe200078e00ff */
[----:B------:R0:W-:Y:S03]  /*03f0*/  STG.E.64 desc[UR8][R20.64], RZ ;  /* 0x000000ff14007986 */ /* 0x0001e6000c101b08 */
[----:B------:R-:W-:Y:S01]  /*0400*/  VIADD R11, R11, 0x1 ;  /* 0x000000010b0b7836 */ /* 0x000fe20000000000 */
[----:B------:R-:W-:-:S04]  /*0410*/  ISETP.NE.U32.AND P0, PT, R13, RZ, PT ;  /* 0x000000ff0d00720c */ /* 0x000fc80003f05070 */
[----:B------:R-:W-:-:S09]  /*0420*/  ISETP.NE.AND P1, PT, R11, R0, PT ;  /* 0x000000000b00720c */ /* 0x000fd20003f25270 */
[----:B0-----:R-:W-:Y:S05]  /*0430*/  @P0 BRA `(.L_x_28) ;  /* 0x00000000004c0947 */ /* 0x001fea0003800000 */
[----:B------:R-:W0:Y:S01]  /*0440*/  I2F.U32.RP R6, R10 ;  /* 0x0000000a00067306 */ /* 0x000e220000209000 */
[----:B------:R-:W-:Y:S01]  /*0450*/  IMAD.MOV R13, RZ, RZ, -R10 ;  /* 0x000000ffff0d7224 */ /* 0x000fe200078e0a0a */
[----:B------:R-:W-:-:S06]  /*0460*/  ISETP.NE.U32.AND P3, PT, R10, RZ, PT ;  /* 0x000000ff0a00720c */ /* 0x000fcc0003f65070 */
[----:B0-----:R-:W0:Y:S02]  /*0470*/  MUFU.RCP R6, R6 ;  /* 0x0000000600067308 */ /* 0x001e240000001000 */
[----:B0-----:R-:W-:-:S06]  /*0480*/  VIADD R18, R6, 0xffffffe ;  /* 0x0ffffffe06127836 */ /* 0x001fcc0000000000 */
[----:B------:R0:W1:Y:S02]  /*0490*/  F2I.FTZ.U32.TRUNC.NTZ R19, R18 ;  /* 0x0000001200137305 */ /* 0x000064000021f000 */
[----:B0-----:R-:W-:Y:S02]  /*04a0*/  IMAD.MOV.U32 R18, RZ, RZ, RZ ;  /* 0x000000ffff127224 */ /* 0x001fe400078e00ff */
[----:B-1----:R-:W-:-:S04]  /*04b0*/  IMAD R13, R13, R19, RZ ;  /* 0x000000130d0d7224 */ /* 0x002fc800078e02ff */
[----:B------:R-:W-:-:S06]  /*04c0*/  IMAD.HI.U32 R19, R19, R13, R18 ;  /* 0x0000000d13137227 */ /* 0x000fcc00078e0012 */
[----:B------:R-:W-:-:S04]  /*04d0*/  IMAD.HI.U32 R19, R19, R12, RZ ;  /* 0x0000000c13137227 */ /* 0x000fc800078e00ff */
[----:B------:R-:W-:-:S04]  /*04e0*/  IMAD.MOV R13, RZ, RZ, -R19 ;  /* 0x000000ffff0d7224 */ /* 0x000fc800078e0a13 */
[----:B------:R-:W-:-:S05]  /*04f0*/  IMAD R13, R10, R13, R12 ;  /* 0x0000000d0a0d7224 */ /* 0x000fca00078e020c */
[----:B------:R-:W-:-:S13]  /*0500*/  ISETP.GE.U32.AND P0, PT, R13, R10, PT ;  /* 0x0000000a0d00720c */ /* 0x000fda0003f06070 */
[----:B------:R-:W-:Y:S02]  /*0510*/  @P0 IMAD.IADD R13, R13, 0x1, -R10 ;  /* 0x000000010d0d0824 */ /* 0x000fe400078e0a0a */
[----:B------:R-:W-:-:S03]  /*0520*/  @P0 VIADD R19, R19, 0x1 ;  /* 0x0000000113130836 */ /* 0x000fc60000000000 */
[----:B------:R-:W-:-:S13]  /*0530*/  ISETP.GE.U32.AND P2, PT, R13, R10, PT ;  /* 0x0000000a0d00720c */ /* 0x000fda0003f46070 */
[----:B------:R-:W-:Y:S01]  /*0540*/  @P2 VIADD R19, R19, 0x1 ;  /* 0x0000000113132836 */ /* 0x000fe20000000000 */
[----:B------:R-:W-:Y:S01]  /*0550*/  @!P3 LOP3.LUT R19, RZ, R10, RZ, 0x33, !PT ;  /* 0x0000000aff13b212 */ /* 0x000fe200078e33ff */
[----:B------:R-:W-:Y:S06]  /*0560*/  BRA `(.L_x_29) ;  /* 0x0000000000087947 */ /* 0x000fec0003800000 */
.L_x_28:
[----:B------:R-:W-:-:S07]  /*0570*/  MOV R6, 0x590 ;  /* 0x0000059000067802 */ /* 0x000fce0000000f00 */
[----:B------:R-:W-:Y:S05]  /*0580*/  CALL.REL.NOINC `($__internal_0_$__cuda_sm20_div_u64) ;  /* 0x0000003000047944 */ /* 0x000fea0003c00000 */
.L_x_29:
[----:B------:R-:W-:Y:S05]  /*0590*/  BSYNC.RECONVERGENT B2 ;  /* 0x0000000000027941 */ /* 0x000fea0003800200 */
.L_x_27:
[----:B------:R-:W0:Y:S01]  /*05a0*/  LDC.64 R12, c[0x0][0x390] ;  /* 0x0000e400ff0c7b82 */ /* 0x000e220000000a00 */
[----:B------:R-:W-:-:S04]  /*05b0*/  IMAD.IADD R19, R7, 0x1, R19 ;  /* 0x0000000107137824 */ /* 0x000fc800078e0213 */
[----:B0-----:R-:W-:-:S03]  /*05c0*/  IMAD.WIDE R12, R19, 0x4, R12 ;  /* 0x00000004130c7825 */ /* 0x001fc600078e020c */
[----:B------:R-:W0:Y:S03]  /*05d0*/  LDC.64 R18, c[0x0][0x3a8] ;  /* 0x0000ea00ff127b82 */ /* 0x000e260000000a00 */
[----:B------:R-:W0:Y:S02]  /*05e0*/  LDG.E R13, desc[UR8][R12.64] ;  /* 0x000000080c0d7981 */ /* 0x000e24000c1e1900 */
[----:B0-----:R-:W-:-:S05]  /*05f0*/  IMAD.WIDE R18, R13, 0x4, R18 ;  /* 0x000000040d127825 */ /* 0x001fca00078e0212 */
[----:B------:R-:W2:Y:S04]  /*0600*/  LDG.E R25, desc[UR8][R18.64] ;  /* 0x0000000812197981 */ /* 0x000ea8000c1e1900 */
[----:B------:R-:W2:Y:S01]  /*0610*/  LDG.E R6, desc[UR8][R18.64+0x4] ;  /* 0x0000040812067981 */ /* 0x000ea2000c1e1900 */
[----:B------:R-:W-:Y:S01]  /*0620*/  BSSY.RECONVERGENT B3, `(.L_x_30) ;  /* 0x0000093000037945 */ /* 0x000fe20003800200 */
[----:B--2---:R-:W-:-:S13]  /*0630*/  ISETP.GE.AND P0, PT, R25, R6, PT ;  /* 0x000000061900720c */ /* 0x004fda0003f06270 */
[----:B------:R-:W-:Y:S05]  /*0640*/  @P0 BRA `(.L_x_31) ;  /* 0x0000000800400947 */ /* 0x000fea0003800000 */
[--C-:B------:R-:W-:Y:S01]  /*0650*/  IMAD.IADD R12, R6, 0x1, -R25.reuse ;  /* 0x00000001060c7824 */ /* 0x100fe200078e0a19 */
[----:B------:R-:W-:Y:S01]  /*0660*/  BSSY.RECONVERGENT B2, `(.L_x_32) ;  /* 0x0000041000027945 */ /* 0x000fe20003800200 */
[----:B------:R-:W-:-:S03]  /*0670*/  IMAD.MOV.U32 R19, RZ, RZ, R25 ;  /* 0x000000ffff137224 */ /* 0x000fc600078e0019 */
[----:B------:R-:W-:Y:S02]  /*0680*/  LOP3.LUT P0, R27, R12, 0x3, RZ, 0xc0, !PT ;  /* 0x000000030c1b7812 */ /* 0x000fe4000780c0ff */
[----:B------:R-:W-:-:S11]  /*0690*/  CS2R R12, SRZ ;  /* 0x00000000000c7805 */ /* 0x000fd6000001ff00 */
[----:B------:R-:W-:Y:S05]  /*06a0*/  @!P0 BRA `(.L_x_33) ;  /* 0x0000000000f08947 */ /* 0x000fea0003800000 */
[----:B------:R-:W0:Y:S08]  /*06b0*/  LDC.64 R22, c[0x0][0x3a0] ;  /* 0x0000e800ff167b82 */ /* 0x000e300000000a00 */
[----:B------:R-:W1:Y:S01]  /*06c0*/  LDC R24, c[0x0][0x380] ;  /* 0x0000e000ff187b82 */ /* 0x000e620000000800 */
[----:B0-----:R-:W-:-:S05]  /*06d0*/  IMAD.WIDE R22, R25, 0x4, R22 ;  /* 0x0000000419167825 */ /* 0x001fca00078e0216 */
[----:B------:R-:W2:Y:S01]  /*06e0*/  LDG.E R29, desc[UR8][R22.64] ;  /* 0x00000008161d7981 */ /* 0x000ea2000c1e1900 */
[----:B------:R-:W-:Y:S01]  /*06f0*/  BSSY.RECONVERGENT B4, `(.L_x_34) ;  /* 0x000000f000047945 */ /* 0x000fe20003800200 */
[----:B------:R-:W-:Y:S02]  /*0700*/  ISETP.NE.AND P2, PT, R27, 0x1, PT ;  /* 0x000000011b00780c */ /* 0x000fe40003f45270 */
[----:B------:R-:W-:Y:S02]  /*0710*/  CS2R R12, SRZ ;  /* 0x00000000000c7805 */ /* 0x000fe4000001ff00 */
[----:B--2---:R-:W-:-:S04]  /*0720*/  ISETP.GE.AND P0, PT, R29, RZ, PT ;  /* 0x000000ff1d00720c */ /* 0x004fc80003f06270 */
[----:B------:R-:W-:-:S04]  /*0730*/  ISETP.EQ.OR P0, PT, R29, R2, !P0 ;  /* 0x000000021d00720c */ /* 0x000fc80004702670 */
[----:B-1----:R-:W-:-:S13]  /*0740*/  ISETP.GE.OR P0, PT, R29, R24, P0 ;  /* 0x000000181d00720c */ /* 0x002fda0000706670 */
[----:B------:R-:W-:Y:S05]  /*0750*/  @P0 BRA `(.L_x_35) ;  /* 0x0000000000200947 */ /* 0x000fea0003800000 */
[----:B------:R-:W0:Y:S02]  /*0760*/  LDC.64 R18, c[0x0][0x3b0] ;  /* 0x0000ec00ff127b82 */ /* 0x000e240000000a00 */
[----:B0-----:R-:W-:-:S06]  /*0770*/  IMAD.WIDE.U32 R18, R29, 0x4, R18 ;  /* 0x000000041d127825 */ /* 0x001fcc00078e0012 */
[----:B------:R-:W2:Y:S02]  /*0780*/  LDG.E R19, desc[UR8][R18.64] ;  /* 0x0000000812137981 */ /* 0x000ea4000c1e1900 */
[----:B--2---:R-:W-:-:S13]  /*0790*/  ISETP.GT.U32.AND P0, PT, R19, 0x3f, PT ;  /* 0x0000003f1300780c */ /* 0x004fda0003f04070 */
[----:B------:R-:W-:-:S05]  /*07a0*/  @!P0 IMAD.MOV.U32 R26, RZ, RZ, 0x1 ;  /* 0x00000001ff1a8424 */ /* 0x000fca00078e00ff */
[CC--:B------:R-:W-:Y:S02]  /*07b0*/  @!P0 SHF.L.U64.HI R13, R26.reuse, R19.reuse, RZ ;  /* 0x000000131a0d8219 */ /* 0x0c0fe400000102ff */
[----:B------:R-:W-:-:S05]  /*07c0*/  @!P0 SHF.L.U32 R12, R26, R19, RZ ;  /* 0x000000131a0c8219 */ /* 0x000fca00000006ff */
[----:B------:R0:W-:Y:S02]  /*07d0*/  @!P0 STG.E.64 desc[UR8][R20.64], R12 ;  /* 0x0000000c14008986 */ /* 0x0001e4000c101b08 */
.L_x_35:
[----:B------:R-:W-:Y:S05]  /*07e0*/  BSYNC.RECONVERGENT B4 ;  /* 0x0000000000047941 */ /* 0x000fea0003800200 */
.L_x_34:
[----:B------:R-:W-:Y:S01]  /*07f0*/  VIADD R19, R25, 0x1 ;  /* 0x0000000119137836 */ /* 0x000fe20000000000 */
[----:B------:R-:W-:Y:S06]  /*0800*/  @!P2 BRA `(.L_x_33) ;  /* 0x000000000098a947 */ /* 0x000fec0003800000 */
[----:B------:R-:W2:Y:S01]  /*0810*/  LDG.E R29, desc[UR8][R22.64+0x4] ;  /* 0x00000408161d7981 */ /* 0x000ea2000c1e1900 */
[----:B------:R-:W-:Y:S01]  /*0820*/  BSSY.RECONVERGENT B4, `(.L_x_36) ;  /* 0x0000010000047945 */ /* 0x000fe20003800200 */
[----:B------:R-:W-:Y:S02]  /*0830*/  ISETP.NE.AND P2, PT, R27, 0x2, PT ;  /* 0x000000021b00780c */ /* 0x000fe40003f45270 */
[----:B--2---:R-:W-:-:S04]  /*0840*/  ISETP.GE.AND P0, PT, R29, RZ, PT ;  /* 0x000000ff1d00720c */ /* 0x004fc80003f06270 */
[----:B------:R-:W-:-:S04]  /*0850*/  ISETP.EQ.OR P0, PT, R29, R2, !P0 ;  /* 0x000000021d00720c */ /* 0x000fc80004702670 */
[----:B------:R-:W-:-:S13]  /*0860*/  ISETP.GE.OR P0, PT, R29, R24, P0 ;  /* 0x000000181d00720c */ /* 0x000fda0000706670 */
[----:B------:R-:W-:Y:S05]  /*0870*/  @P0 BRA `(.L_x_37) ;  /* 0x0000000000280947 */ /* 0x000fea0003800000 */
[----:B------:R-:W1:Y:S02]  /*0880*/  LDC.64 R18, c[0x0][0x3b0] ;  /* 0x0000ec00ff127b82 */ /* 0x000e640000000a00 */
[----:B-1----:R-:W-:-:S06]  /*0890*/  IMAD.WIDE.U32 R18, R29, 0x4, R18 ;  /* 0x000000041d127825 */ /* 0x002fcc00078e0012 */
[----:B------:R-:W2:Y:S02]  /*08a0*/  LDG.E R18, desc[UR8][R18.64] ;  /* 0x0000000812127981 */ /* 0x000ea4000c1e1900 */
[----:B--2---:R-:W-:-:S13]  /*08b0*/  ISETP.GT.U32.AND P0, PT, R18, 0x3f, PT ;  /* 0x0000003f1200780c */ /* 0x004fda0003f04070 */
[----:B------:R-:W-:-:S05]  /*08c0*/  @!P0 IMAD.MOV.U32 R29, RZ, RZ, 0x1 ;  /* 0x00000001ff1d8424 */ /* 0x000fca00078e00ff */
[CC--:B------:R-:W-:Y:S02]  /*08d0*/  @!P0 SHF.L.U32 R27, R29.reuse, R18.reuse, RZ ;  /* 0x000000121d1b8219 */ /* 0x0c0fe400000006ff */
[----:B------:R-:W-:Y:S02]  /*08e0*/  @!P0 SHF.L.U64.HI R26, R29, R18, RZ ;  /* 0x000000121d1a8219 */ /* 0x000fe400000102ff */
[----:B0-----:R-:W-:Y:S02]  /*08f0*/  @!P0 LOP3.LUT R12, R12, R27, RZ, 0xfc, !PT ;  /* 0x0000001b0c0c8212 */ /* 0x001fe400078efcff */
[----:B------:R-:W-:-:S05]  /*0900*/  @!P0 LOP3.LUT R13, R13, R26, RZ, 0xfc, !PT ;  /* 0x0000001a0d0d8212 */ /* 0x000fca00078efcff */
[----:B------:R1:W-:Y:S02]  /*0910*/  @!P0 STG.E.64 desc[UR8][R20.64], R12 ;  /* 0x0000000c14008986 */ /* 0x0003e4000c101b08 */
.L_x_37:
[----:B------:R-:W-:Y:S05]  /*0920*/  BSYNC.RECONVERGENT B4 ;  /* 0x0000000000047941 */ /* 0x000fea0003800200 */
.L_x_36:
[----:B------:R-:W-:Y:S01]  /*0930*/  VIADD R19, R25, 0x2 ;  /* 0x0000000219137836 */ /* 0x000fe20000000000 */
[----:B------:R-:W-:Y:S06]  /*0940*/  @!P2 BRA `(.L_x_33) ;  /* 0x000000000048a947 */ /* 0x000fec0003800000 */
[----:B------:R-:W2:Y:S01]  /*0950*/  LDG.E R23, desc[UR8][R22.64+0x8] ;  /* 0x0000080816177981 */ /* 0x000ea2000c1e1900 */
[----:B------:R-:W-:Y:S01]  /*0960*/  BSSY.RECONVERGENT B4, `(.L_x_38) ;  /* 0x000000f000047945 */ /* 0x000fe20003800200 */
[----:B--2---:R-:W-:-:S04]  /*0970*/  ISETP.GE.AND P0, PT, R23, RZ, PT ;  /* 0x000000ff1700720c */ /* 0x004fc80003f06270 */
[----:B------:R-:W-:-:S04]  /*0980*/  ISETP.EQ.OR P0, PT, R23, R2, !P0 ;  /* 0x000000021700720c */ /* 0x000fc80004702670 */
[----:B------:R-:W-:-:S13]  /*0990*/  ISETP.GE.OR P0, PT, R23, R24, P0 ;  /* 0x000000181700720c */ /* 0x000fda0000706670 */
[----:B------:R-:W-:Y:S05]  /*09a0*/  @P0 BRA `(.L_x_39) ;  /* 0x0000000000280947 */ /* 0x000fea0003800000 */
[----:B------:R-:W2:Y:S02]  /*09b0*/  LDC.64 R18, c[0x0][0x3b0] ;  /* 0x0000ec00ff127b82 */ /* 0x000ea40000000a00 */
[----:B--2---:R-:W-:-:S06]  /*09c0*/  IMAD.WIDE.U32 R18, R23, 0x4, R18 ;  /* 0x0000000417127825 */ /* 0x004fcc00078e0012 */
[----:B------:R-:W2:Y:S02]  /*09d0*/  LDG.E R18, desc[UR8][R18.64] ;  /* 0x0000000812127981 */ /* 0x000ea4000c1e1900 */
[----:B--2---:R-:W-:-:S13]  /*09e0*/  ISETP.GT.U32.AND P0, PT, R18, 0x3f, PT ;  /* 0x0000003f1200780c */ /* 0x004fda0003f04070 */
[----:B------:R-:W-:-:S05]  /*09f0*/  @!P0 IMAD.MOV.U32 R27, RZ, RZ, 0x1 ;  /* 0x00000001ff1b8424 */ /* 0x000fca00078e00ff */
[CC--:B------:R-:W-:Y:S02]  /*0a00*/  @!P0 SHF.L.U32 R23, R27.reuse, R18.reuse, RZ ;  /* 0x000000121b178219 */ /* 0x0c0fe400000006ff */
[----:B------:R-:W-:Y:S02]  /*0a10*/  @!P0 SHF.L.U64.HI R22, R27, R18, RZ ;  /* 0x000000121b168219 */ /* 0x000fe400000102ff */
[----:B01----:R-:W-:Y:S02]  /*0a20*/  @!P0 LOP3.LUT R12, R12, R23, RZ, 0xfc, !PT ;  /* 0x000000170c0c8212 */ /* 0x003fe400078efcff */
[----:B------:R-:W-:-:S05]  /*0a30*/  @!P0 LOP3.LUT R13, R13, R22, RZ, 0xfc, !PT ;  /* 0x000000160d0d8212 */ /* 0x000fca00078efcff */
[----:B------:R2:W-:Y:S02]  /*0a40*/  @!P0 STG.E.64 desc[UR8][R20.64], R12 ;  /* 0x0000000c14008986 */ /* 0x0005e4000c101b08 */
.L_x_39:
[----:B------:R-:W-:Y:S05]  /*0a50*/  BSYNC.RECONVERGENT B4 ;  /* 0x0000000000047941 */ /* 0x000fea0003800200 */
.L_x_38:
[----:B------:R-:W-:-:S07]  /*0a60*/  VIADD R19, R25, 0x3 ;  /* 0x0000000319137836 */ /* 0x000fce0000000000 */
.L_x_33:
[----:B------:R-:W-:Y:S05]  /*0a70*/  BSYNC.RECONVERGENT B2 ;  /* 0x0000000000027941 */ /* 0x000fea0003800200 */
.L_x_32:
[----:B------:R-:W-:-:S05]  /*0a80*/  IMAD.IADD R18, R25, 0x1, -R6 ;  /* 0x0000000119127824 */ /* 0x000fca00078e0a06 */
[----:B------:R-:W-:-:S13]  /*0a90*/  ISETP.GT.U32.AND P0, PT, R18, -0x4, PT ;  /* 0xfffffffc1200780c */ /* 0x000fda0003f04070 */
[----:B------:R-:W-:Y:S05]  /*0aa0*/  @P0 BRA `(.L_x_31) ;  /* 0x0000000400280947 */ /* 0x000fea0003800000 */
.L_x_48:
[----:B---3--:R-:W3:Y:S08]  /*0ab0*/  LDC.64 R22, c[0x0][0x3a0] ;  /* 0x0000e800ff167b82 */ /* 0x008ef00000000a00 */
[----:B----4-:R-:W4:Y:S01]  /*0ac0*/  LDC R18, c[0x0][0x380] ;  /* 0x0000e000ff127b82 */ /* 0x010f220000000800 */
[----:B---3--:R-:W-:-:S05]  /*0ad0*/  IMAD.WIDE R22, R19, 0x4, R22 ;  /* 0x0000000413167825 */ /* 0x008fca00078e0216 */
[----:B------:R-:W3:Y:S01]  /*0ae0*/  LDG.E R27, desc[UR8][R22.64] ;  /* 0x00000008161b7981 */ /* 0x000ee2000c1e1900 */
[----:B------:R-:W-:Y:S01]  /*0af0*/  BSSY.RECONVERGENT B2, `(.L_x_40) ;  /* 0x000000f000027945 */ /* 0x000fe20003800200 */
[----:B---3--:R-:W-:-:S04]  /*0b00*/  ISETP.GE.AND P0, PT, R27, RZ, PT ;  /* 0x000000ff1b00720c */ /* 0x008fc80003f06270 */
[----:B------:R-:W-:-:S04]  /*0b10*/  ISETP.EQ.OR P0, PT, R27, R2, !P0 ;  /* 0x000000021b00720c */ /* 0x000fc80004702670 */
[----:B----4-:R-:W-:-:S13]  /*0b20*/  ISETP.GE.OR P0, PT, R27, R18, P0 ;  /* 0x000000121b00720c */ /* 0x010fda0000706670 */
[----:B------:R-:W-:Y:S05]  /*0b30*/  @P0 BRA `(.L_x_41) ;  /* 0x0000000000280947 */ /* 0x000fea0003800000 */
[----:B------:R-:W3:Y:S02]  /*0b40*/  LDC.64 R24, c[0x0][0x3b0] ;  /* 0x0000ec00ff187b82 */ /* 0x000ee40000000a00 */
[----:B---3--:R-:W-:-:S06]  /*0b50*/  IMAD.WIDE.U32 R24, R27, 0x4, R24 ;  /* 0x000000041b187825 */ /* 0x008fcc00078e0018 */
[----:B------:R-:W3:Y:S02]  /*0b60*/  LDG.E R24, desc[UR8][R24.64] ;  /* 0x0000000818187981 */ /* 0x000ee4000c1e1900 */
[----:B---3--:R-:W-:-:S13]  /*0b70*/  ISETP.GT.U32.AND P0, PT, R24, 0x3f, PT ;  /* 0x0000003f1800780c */ /* 0x008fda0003f04070 */
[----:B------:R-:W-:-:S05]  /*0b80*/  @!P0 IMAD.MOV.U32 R29, RZ, RZ, 0x1 ;  /* 0x00000001ff1d8424 */ /* 0x000fca00078e00ff */
[CC--:B------:R-:W-:Y:S02]  /*0b90*/  @!P0 SHF.L.U32 R27, R29.reuse, R24.reuse, RZ ;  /* 0x000000181d1b8219 */ /* 0x0c0fe400000006ff */
[----:B------:R-:W-:Y:S02]  /*0ba0*/  @!P0 SHF.L.U64.HI R26, R29, R24, RZ ;  /* 0x000000181d1a8219 */ /* 0x000fe400000102ff */
[----:B012---:R-:W-:Y:S02]  /*0bb0*/  @!P0 LOP3.LUT R12, R12, R27, RZ, 0xfc, !PT ;  /* 0x0000001b0c0c8212 */ /* 0x007fe400078efcff */
[----:B------:R-:W-:-:S05]  /*0bc0*/  @!P0 LOP3.LUT R13, R13, R26, RZ, 0xfc, !PT ;  /* 0x0000001a0d0d8212 */ /* 0x000fca00078efcff */
[----:B------:R3:W-:Y:S02]  /*0bd0*/  @!P0 STG.E.64 desc[UR8][R20.64], R12 ;  /* 0x0000000c14008986 */ /* 0x0007e4000c101b08 */
.L_x_41:
[----:B------:R-:W-:Y:S05]  /*0be0*/  BSYNC.RECONVERGENT B2 ;  /* 0x0000000000027941 */ /* 0x000fea0003800200 */
.L_x_40:
[----:B------:R-:W4:Y:S01]  /*0bf0*/  LDG.E R27, desc[UR8][R22.64+0x4] ;  /* 0x00000408161b7981 */ /* 0x000f22000c1e1900 */
[----:B------:R-:W-:Y:S01]  /*0c00*/  BSSY.RECONVERGENT B2, `(.L_x_42) ;  /* 0x000000f000027945 */ /* 0x000fe20003800200 */
[----:B----4-:R-:W-:-:S04]  /*0c10*/  ISETP.GE.AND P0, PT, R27, RZ, PT ;  /* 0x000000ff1b00720c */ /* 0x010fc80003f06270 */
[----:B------:R-:W-:-:S04]  /*0c20*/  ISETP.EQ.OR P0, PT, R27, R2, !P0 ;  /* 0x000000021b00720c */ /* 0x000fc80004702670 */
[----:B------:R-:W-:-:S13]  /*0c30*/  ISETP.GE.OR P0, PT, R27, R18, P0 ;  /* 0x000000121b00720c */ /* 0x000fda0000706670 */
[----:B------:R-:W-:Y:S05]  /*0c40*/  @P0 BRA `(.L_x_43) ;  /* 0x0000000000280947 */ /* 0x000fea0003800000 */
[----:B------:R-:W4:Y:S02]  /*0c50*/  LDC.64 R24, c[0x0][0x3b0] ;  /* 0x0000ec00ff187b82 */ /* 0x000f240000000a00 */
[----:B----4-:R-:W-:-:S06]  /*0c60*/  IMAD.WIDE.U32 R24, R27, 0x4, R24 ;  /* 0x000000041b187825 */ /* 0x010fcc00078e0018 */
[----:B------:R-:W4:Y:S02]  /*0c70*/  LDG.E R24, desc[UR8][R24.64] ;  /* 0x0000000818187981 */ /* 0x000f24000c1e1900 */
[----:B----4-:R-:W-:-:S13]  /*0c80*/  ISETP.GT.U32.AND P0, PT, R24, 0x3f, PT ;  /* 0x0000003f1800780c */ /* 0x010fda0003f04070 */
[----:B------:R-:W-:-:S05]  /*0c90*/  @!P0 IMAD.MOV.U32 R29, RZ, RZ, 0x1 ;  /* 0x00000001ff1d8424 */ /* 0x000fca00078e00ff */
[CC--:B------:R-:W-:Y:S02]  /*0ca0*/  @!P0 SHF.L.U32 R27, R29.reuse, R24.reuse, RZ ;  /* 0x000000181d1b8219 */ /* 0x0c0fe400000006ff */
[----:B------:R-:W-:Y:S02]  /*0cb0*/  @!P0 SHF.L.U64.HI R26, R29, R24, RZ ;  /* 0x000000181d1a8219 */ /* 0x000fe400000102ff */
[----:B0123--:R-:W-:Y:S02]  /*0cc0*/  @!P0 LOP3.LUT R12, R12, R27, RZ, 0xfc, !PT ;  /* 0x0000001b0c0c8212 */ /* 0x00ffe400078efcff */
[----:B------:R-:W-:-:S05]  /*0cd0*/  @!P0 LOP3.LUT R13, R13, R26, RZ, 0xfc, !PT ;  /* 0x0000001a0d0d8212 */ /* 0x000fca00078efcff */
[----:B------:R4:W-:Y:S02]  /*0ce0*/  @!P0 STG.E.64 desc[UR8][R20.64], R12 ;  /* 0x0000000c14008986 */ /* 0x0009e4000c101b08 */
.L_x_43:
[----:B------:R-:W-:Y:S05]  /*0cf0*/  BSYNC.RECONVERGENT B2 ;  /* 0x0000000000027941 */ /* 0x000fea0003800200 */
.L_x_42:
[----:B------:R-:W5:Y:S01]  /*0d00*/  LDG.E R27, desc[UR8][R22.64+0x8] ;  /* 0x00000808161b7981 */ /* 0x000f62000c1e1900 */
[----:B------:R-:W-:Y:S01]  /*0d10*/  BSSY.RECONVERGENT B2, `(.L_x_44) ;  /* 0x000000f000027945 */ /* 0x000fe20003800200 */
[----:B-----5:R-:W-:-:S04]  /*0d20*/  ISETP.GE.AND P0, PT, R27, RZ, PT ;  /* 0x000000ff1b00720c */ /* 0x020fc80003f06270 */
[----:B------:R-:W-:-:S04]  /*0d30*/  ISETP.EQ.OR P0, PT, R27, R2, !P0 ;  /* 0x000000021b00720c */ /* 0x000fc80004702670 */
[----:B------:R-:W-:-:S13]  /*0d40*/  ISETP.GE.OR P0, PT, R27, R18, P0 ;  /* 0x000000121b00720c */ /* 0x000fda0000706670 */
[----:B------:R-:W-:Y:S05]  /*0d50*/  @P0 BRA `(.L_x_45) ;  /* 0x0000000000280947 */ /* 0x000fea0003800000 */
[----:B------:R-:W5:Y:S02]  /*0d60*/  LDC.64 R24, c[0x0][0x3b0] ;  /* 0x0000ec00ff187b82 */ /* 0x000f640000000a00 */
[----:B-----5:R-:W-:-:S06]  /*0d70*/  IMAD.WIDE.U32 R24, R27, 0x4, R24 ;  /* 0x000000041b187825 */ /* 0x020fcc00078e0018 */
[----:B------:R-:W5:Y:S02]  /*0d80*/  LDG.E R24, desc[UR8][R24.64] ;  /* 0x0000000818187981 */ /* 0x000f64000c1e1900 */
[----:B-----5:R-:W-:-:S13]  /*0d90*/  ISETP.GT.U32.AND P0, PT, R24, 0x3f, PT ;  /* 0x0000003f1800780c */ /* 0x020fda0003f04070 */
[----:B------:R-:W-:-:S05]  /*0da0*/  @!P0 IMAD.MOV.U32 R29, RZ, RZ, 0x1 ;  /* 0x00000001ff1d8424 */ /* 0x000fca00078e00ff */
[CC--:B------:R-:W-:Y:S02]  /*0db0*/  @!P0 SHF.L.U32 R27, R29.reuse, R24.reuse, RZ ;  /* 0x000000181d1b8219 */ /* 0x0c0fe400000006ff */
[----:B------:R-:W-:Y:S02]  /*0dc0*/  @!P0 SHF.L.U64.HI R26, R29, R24, RZ ;  /* 0x000000181d1a8219 */ /* 0x000fe400000102ff */
[----:B01234-:R-:W-:Y:S02]  /*0dd0*/  @!P0 LOP3.LUT R12, R12, R27, RZ, 0xfc, !PT ;  /* 0x0000001b0c0c8212 */ /* 0x01ffe400078efcff */
[----:B------:R-:W-:-:S05]  /*0de0*/  @!P0 LOP3.LUT R13, R13, R26, RZ, 0xfc, !PT ;  /* 0x0000001a0d0d8212 */ /* 0x000fca00078efcff */
[----:B------:R0:W-:Y:S02]  /*0df0*/  @!P0 STG.E.64 desc[UR8][R20.64], R12 ;  /* 0x0000000c14008986 */ /* 0x0001e4000c101b08 */
.L_x_45:
[----:B------:R-:W-:Y:S05]  /*0e00*/  BSYNC.RECONVERGENT B2 ;  /* 0x0000000000027941 */ /* 0x000fea0003800200 */
.L_x_44:
[----:B------:R-:W5:Y:S01]  /*0e10*/  LDG.E R25, desc[UR8][R22.64+0xc] ;  /* 0x00000c0816197981 */ /* 0x000f62000c1e1900 */
[----:B------:R-:W-:Y:S01]  /*0e20*/  VIADD R19, R19, 0x4 ;  /* 0x0000000413137836 */ /* 0x000fe20000000000 */
[----:B------:R-:W-:Y:S04]  /*0e30*/  BSSY.RECONVERGENT B2, `(.L_x_46) ;  /* 0x0000010000027945 */ /* 0x000fe80003800200 */
[----:B------:R-:W-:Y:S02]  /*0e40*/  ISETP.NE.AND P2, PT, R19, R6, PT ;  /* 0x000000061300720c */ /* 0x000fe40003f45270 */
        /* <DEDUP_REMOVED lines=14> */
.L_x_47:
[----:B------:R-:W-:Y:S05]  /*0f30*/  BSYNC.RECONVERGENT B2 ;  /* 0x0000000000027941 */ /* 0x000fea0003800200 */
.L_x_46:
[----:B------:R-:W-:Y:S05]  /*0f40*/  @P2 BRA `(.L_x_48) ;  /* 0xfffffff800d82947 */ /* 0x000fea000383ffff */
.L_x_31:
[----:B------:R-:W-:Y:S05]  /*0f50*/  BSYNC.RECONVERGENT B3 ;  /* 0x0000000000037941 */ /* 0x000fea0003800200 */
.L_x_30:
[----:B------:R-:W-:Y:S05]  /*0f60*/  @P1 BRA `(.L_x_49) ;  /* 0xfffffff400141947 */ /* 0x000fea000383ffff */
[----:B------:R-:W-:Y:S05]  /*0f70*/  BSYNC.RECONVERGENT B0 ;  /* 0x0000000000007941 */ /* 0x000fea0003800200 */
.L_x_26:
[----:B------:R-:W-:Y:S01]  /*0f80*/  ISETP.GE.U32.AND P0, PT, R5, 0x10, PT ;  /* 0x000000100500780c */ /* 0x000fe20003f06070 */
[----:B01234-:R-:W-:Y:S01]  /*0f90*/  IMAD.MOV.U32 R12, RZ, RZ, 0x1 ;  /* 0x00000001ff0c7424 */ /* 0x01ffe200078e00ff */
[----:B------:R-:W-:Y:S01]  /*0fa0*/  LOP3.LUT R30, R0, 0xf, RZ, 0xc0, !PT ;  /* 0x0000000f001e7812 */ /* 0x000fe200078ec0ff */
[----:B------:R-:W-:Y:S01]  /*0fb0*/  BSSY.RECONVERGENT B0, `(.L_x_50) ;  /* 0x000006e000007945 */ /* 0x000fe20003800200 */
[----:B------:R-:W-:Y:S02]  /*0fc0*/  CS2R R6, SRZ ;  /* 0x0000000000067805 */ /* 0x000fe4000001ff00 */
[----:B------:R-:W-:Y:S02]  /*0fd0*/  ISETP.NE.AND P1, PT, R30, RZ, PT ;  /* 0x000000ff1e00720c */ /* 0x000fe40003f25270 */
[CC--:B------:R-:W-:Y:S02]  /*0fe0*/  SHF.L.U64.HI R11, R12.reuse, R3.reuse, RZ ;  /* 0x000000030c0b7219 */ /* 0x0c0fe400000102ff */
[----:B------:R-:W-:-:S03]  /*0ff0*/  SHF.L.U32 R35, R12, R3, RZ ;  /* 0x000000030c237219 */ /* 0x000fc600000006ff */
[----:B------:R-:W-:Y:S06]  /*1000*/  @!P0 BRA `(.L_x_51) ;  /* 0x0000000400a08947 */ /* 0x000fec0003800000 */
[----:B------:R-:W-:Y:S01]  /*1010*/  LOP3.LUT R7, R0, 0x1f0, RZ, 0xc0, !PT ;  /* 0x000001f000077812 */ /* 0x000fe200078ec0ff */
[----:B------:R-:W-:Y:S02]  /*1020*/  IMAD.MOV.U32 R31, RZ, RZ, RZ ;  /* 0x000000ffff1f7224 */ /* 0x000fe400078e00ff */
[----:B------:R-:W-:-:S07]  /*1030*/  IMAD.MOV.U32 R6, RZ, RZ, RZ ;  /* 0x000000ffff067224 */ /* 0x000fce00078e00ff */
.L_x_52:
[----:B------:R-:W-:-:S05]  /*1040*/  IMAD.WIDE.U32 R12, R31, 0x8, R8 ;  /* 0x000000081f0c7825 */ /* 0x000fca00078e0008 */
[----:B------:R-:W2:Y:S04]  /*1050*/  LDG.E.64 R18, desc[UR8][R12.64+0x10] ;  /* 0x000010080c127981 */ /* 0x000ea8000c1e1b00 */
[----:B------:R-:W3:Y:S04]  /*1060*/  LDG.E.64 R26, desc[UR8][R12.64] ;  /* 0x000000080c1a7981 */ /* 0x000ee8000c1e1b00 */
[----:B------:R-:W4:Y:S04]  /*1070*/  LDG.E.64 R20, desc[UR8][R12.64+0x8] ;  /* 0x000008080c147981 */ /* 0x000f28000c1e1b00 */
[----:B------:R-:W5:Y:S04]  /*1080*/  LDG.E.64 R24, desc[UR8][R12.64+0x18] ;  /* 0x000018080c187981 */ /* 0x000f68000c1e1b00 */
[----:B------:R-:W5:Y:S01]  /*1090*/  LDG.E.64 R22, desc[UR8][R12.64+0x20] ;  /* 0x000020080c167981 */ /* 0x000f62000c1e1b00 */
[----:B--2---:R-:W-:-:S02]  /*10a0*/  LOP3.LUT R29, R18, R35, RZ, 0xfc, !PT ;  /* 0x00000023121d7212 */ /* 0x004fc400078efcff */
[-C--:B------:R-:W-:Y:S02]  /*10b0*/  LOP3.LUT R34, R19, R11.reuse, RZ, 0xfc, !PT ;  /* 0x0000000b13227212 */ /* 0x080fe400078efcff */
[----:B------:R-:W2:Y:S01]  /*10c0*/  LDG.E.64 R18, desc[UR8][R12.64+0x28] ;  /* 0x000028080c127981 */ /* 0x000ea2000c1e1b00 */
[----:B---3--:R-:W-:Y:S02]  /*10d0*/  LOP3.LUT R28, R27, R11, RZ, 0xfc, !PT ;  /* 0x0000000b1b1c7212 */ /* 0x008fe400078efcff */
[----:B----4-:R-:W-:Y:S02]  /*10e0*/  LOP3.LUT R27, R20, R35, RZ, 0xfc, !PT ;  /* 0x00000023141b7212 */ /* 0x010fe400078efcff */
[----:B------:R-:W-:Y:S02]  /*10f0*/  LOP3.LUT R32, R21, R11, RZ, 0xfc, !PT ;  /* 0x0000000b15207212 */ /* 0x000fe400078efcff */
[----:B------:R-:W3:Y:S01]  /*1100*/  LDG.E.64 R20, desc[UR8][R12.64+0x30] ;  /* 0x000030080c147981 */ /* 0x000ee2000c1e1b00 */
[----:B------:R-:W-:Y:S01]  /*1110*/  LOP3.LUT R26, R26, R35, RZ, 0xfc, !PT ;  /* 0x000000231a1a7212 */ /* 0x000fe200078efcff */
[----:B------:R-:W-:Y:S01]  /*1120*/  POPC R28, R28 ;  /* 0x0000001c001c7309 */ /* 0x000fe20000000000 */
[----:B-----5:R-:W-:-:S07]  /*1130*/  LOP3.LUT R36, R25, R11, RZ, 0xfc, !PT ;  /* 0x0000000b19247212 */ /* 0x020fce00078efcff */
[----:B------:R-:W0:Y:S01]  /*1140*/  POPC R25, R26 ;  /* 0x0000001a00197309 */ /* 0x000e220000000000 */
[----:B------:R-:W-:-:S07]  /*1150*/  LOP3.LUT R33, R24, R35, RZ, 0xfc, !PT ;  /* 0x0000002318217212 */ /* 0x000fce00078efcff */
[----:B------:R-:W-:Y:S01]  /*1160*/  POPC R27, R27 ;  /* 0x0000001b001b7309 */ /* 0x000fe20000000000 */
[----:B0-----:R-:W-:Y:S02]  /*1170*/  IADD3 R6, PT, PT, R6, R25, R28 ;  /* 0x0000001906067210 */ /* 0x001fe40007ffe01c */
[----:B------:R-:W4:Y:S05]  /*1180*/  LDG.E.64 R24, desc[UR8][R12.64+0x38] ;  /* 0x000038080c187981 */ /* 0x000f2a000c1e1b00 */
[----:B------:R-:W0:Y:S08]  /*1190*/  POPC R32, R32 ;  /* 0x0000002000207309 */ /* 0x000e300000000000 */
[----:B------:R-:W-:Y:S08]  /*11a0*/  POPC R29, R29 ;  /* 0x0000001d001d7309 */ /* 0x000ff00000000000 */
[----:B------:R-:W1:Y:S01]  /*11b0*/  POPC R34, R34 ;  /* 0x0000002200227309 */ /* 0x000e620000000000 */
[----:B0-----:R-:W-:-:S07]  /*11c0*/  IADD3 R6, PT, PT, R6, R27, R32 ;  /* 0x0000001b06067210 */ /* 0x001fce0007ffe020 */
[----:B------:R-:W-:Y:S08]  /*11d0*/  POPC R33, R33 ;  /* 0x0000002100217309 */ /* 0x000ff00000000000 */
[----:B------:R-:W0:Y:S01]  /*11e0*/  POPC R36, R36 ;  /* 0x0000002400247309 */ /* 0x000e220000000000 */
[----:B-1----:R-:W-:Y:S02]  /*11f0*/  IADD3 R6, PT, PT, R6, R29, R34 ;  /* 0x0000001d06067210 */ /* 0x002fe40007ffe022 */
[----:B------:R-:W-:Y:S01]  /*1200*/  LOP3.LUT R37, R23, R11, RZ, 0xfc, !PT ;  /* 0x0000000b17257212 */ /* 0x000fe200078efcff */
[----:B------:R-:W5:Y:S01]  /*1210*/  LDG.E.64 R28, desc[UR8][R12.64+0x40] ;  /* 0x000040080c1c7981 */ /* 0x000f62000c1e1b00 */
[----:B0-----:R-:W-:-:S02]  /*1220*/  IADD3 R23, PT, PT, R6, R33, R36 ;  /* 0x0000002106177210 */ /* 0x001fc40007ffe024 */
[----:B--2---:R-:W-:Y:S02]  /*1230*/  LOP3.LUT R33, R18, R35, RZ, 0xfc, !PT ;  /* 0x0000002312217212 */ /* 0x004fe400078efcff */
[----:B------:R-:W-:Y:S02]  /*1240*/  LOP3.LUT R32, R19, R11, RZ, 0xfc, !PT ;  /* 0x0000000b13207212 */ /* 0x000fe400078efcff */
[----:B------:R-:W2:Y:S01]  /*1250*/  LDG.E.64 R18, desc[UR8][R12.64+0x48] ;  /* 0x000048080c127981 */ /* 0x000ea2000c1e1b00 */
[----:B---3--:R-:W-:Y:S02]  /*1260*/  LOP3.LUT R34, R20, R35, RZ, 0xfc, !PT ;  /* 0x0000002314227212 */ /* 0x008fe400078efcff */
[----:B------:R-:W-:Y:S02]  /*1270*/  LOP3.LUT R27, R21, R11, RZ, 0xfc, !PT ;  /* 0x0000000b151b7212 */ /* 0x000fe400078efcff */
[----:B------:R-:W3:Y:S01]  /*1280*/  LDG.E.64 R20, desc[UR8][R12.64+0x50] ;  /* 0x000050080c147981 */ /* 0x000ee2000c1e1b00 */
[----:B------:R-:W-:Y:S01]  /*1290*/  LOP3.LUT R22, R22, R35, RZ, 0xfc, !PT ;  /* 0x0000002316167212 */ /* 0x000fe200078efcff */
[----:B------:R-:W-:Y:S08]  /*12a0*/  POPC R26, R37 ;  /* 0x00000025001a7309 */ /* 0x000ff00000000000 */
[----:B------:R-:W0:Y:S08]  /*12b0*/  POPC R22, R22 ;  /* 0x0000001600167309 */ /* 0x000e300000000000 */
[----:B------:R-:W-:Y:S08]  /*12c0*/  POPC R33, R33 ;  /* 0x0000002100217309 */ /* 0x000ff00000000000 */
[----:B------:R-:W1:Y:S01]  /*12d0*/  POPC R32, R32 ;  /* 0x0000002000207309 */ /* 0x000e620000000000 */
[----:B0-----:R-:W-:-:S02]  /*12e0*/  IADD3 R6, PT, PT, R23, R22, R26 ;  /* 0x0000001617067210 */ /* 0x001fc40007ffe01a */
[----:B----4-:R-:W-:Y:S01]  /*12f0*/  LOP3.LUT R36, R24, R35, RZ, 0xfc, !PT ;  /* 0x0000002318247212 */ /* 0x010fe200078efcff */
[----:B------:R-:W4:Y:S04]  /*1300*/  LDG.E.64 R22, desc[UR8][R12.64+0x58] ;  /* 0x000058080c167981 */ /* 0x000f28000c1e1b00 */
[----:B------:R-:W-:Y:S08]  /*1310*/  POPC R26, R34 ;  /* 0x00000022001a7309 */ /* 0x000ff00000000000 */
[----:B------:R-:W0:Y:S01]  /*1320*/  POPC R27, R27 ;  /* 0x0000001b001b7309 */ /* 0x000e220000000000 */
[----:B-1----:R-:W-:-:S02]  /*1330*/  IADD3 R6, PT, PT, R6, R33, R32 ;  /* 0x0000002106067210 */ /* 0x002fc40007ffe020 */
[----:B------:R-:W-:-:S05]  /*1340*/  LOP3.LUT R24, R25, R11, RZ, 0xfc, !PT ;  /* 0x0000000b19187212 */ /* 0x000fca00078efcff */
[----:B------:R-:W-:Y:S01]  /*1350*/  POPC R32, R36 ;  /* 0x0000002400207309 */ /* 0x000fe20000000000 */
[----:B0-----:R-:W-:-:S07]  /*1360*/  IADD3 R37, PT, PT, R6, R26, R27 ;  /* 0x0000001a06257210 */ /* 0x001fce0007ffe01b */
[----:B------:R0:W1:Y:S01]  /*1370*/  POPC R6, R24 ;  /* 0x0000001800067309 */ /* 0x0000620000000000 */
[----:B------:R-:W4:Y:S04]  /*1380*/  LDG.E.64 R26, desc[UR8][R12.64+0x68] ;  /* 0x000068080c1a7981 */ /* 0x000f28000c1e1b00 */
[----:B0-----:R-:W4:Y:S01]  /*1390*/  LDG.E.64 R24, desc[UR8][R12.64+0x60] ;  /* 0x000060080c187981 */ /* 0x001f22000c1e1b00 */
[----:B-1----:R-:W-:Y:S02]  /*13a0*/  IADD3 R32, PT, PT, R37, R32, R6 ;  /* 0x0000002025207210 */ /* 0x002fe40007ffe006 */
[-C--:B-----5:R-:W-:Y:S02]  /*13b0*/  LOP3.LUT R6, R28, R35.reuse, RZ, 0xfc, !PT ;  /* 0x000000231c067212 */ /* 0x0a0fe400078efcff */
[----:B--2---:R-:W-:-:S02]  /*13c0*/  LOP3.LUT R28, R18, R35, RZ, 0xfc, !PT ;  /* 0x00000023121c7212 */ /* 0x004fc400078efcff */
[----:B------:R-:W-:Y:S02]  /*13d0*/  LOP3.LUT R34, R19, R11, RZ, 0xfc, !PT ;  /* 0x0000000b13227212 */ /* 0x000fe400078efcff */
[----:B------:R-:W2:Y:S01]  /*13e0*/  LDG.E.64 R18, desc[UR8][R12.64+0x70] ;  /* 0x000070080c127981 */ /* 0x000ea2000c1e1b00 */
[----:B---3--:R-:W-:Y:S02]  /*13f0*/  LOP3.LUT R33, R20, R35, RZ, 0xfc, !PT ;  /* 0x0000002314217212 */ /* 0x008fe400078efcff */
[-C--:B------:R-:W-:Y:S02]  /*1400*/  LOP3.LUT R36, R21, R11.reuse, RZ, 0xfc, !PT ;  /* 0x0000000b15247212 */ /* 0x080fe400078efcff */
[----:B------:R0:W3:Y:S01]  /*1410*/  LDG.E.64 R20, desc[UR8][R12.64+0x78] ;  /* 0x000078080c147981 */ /* 0x0000e2000c1e1b00 */
[----:B------:R-:W-:Y:S01]  /*1420*/  LOP3.LUT R29, R29, R11, RZ, 0xfc, !PT ;  /* 0x0000000b1d1d7212 */ /* 0x000fe200078efcff */
[----:B------:R-:W-:Y:S08]  /*1430*/  POPC R28, R28 ;  /* 0x0000001c001c7309 */ /* 0x000ff00000000000 */
[----:B------:R-:W-:Y:S08]  /*1440*/  POPC R29, R29 ;  /* 0x0000001d001d7309 */ /* 0x000ff00000000000 */
[----:B------:R-:W-:Y:S01]  /*1450*/  POPC R34, R34 ;  /* 0x0000002200227309 */ /* 0x000fe20000000000 */
[----:B----4-:R-:W-:-:S02]  /*1460*/  LOP3.LUT R22, R22, R35, RZ, 0xfc, !PT ;  /* 0x0000002316167212 */ /* 0x010fc400078efcff */
[----:B------:R-:W-:-:S05]  /*1470*/  LOP3.LUT R23, R23, R11, RZ, 0xfc, !PT ;  /* 0x0000000b17177212 */ /* 0x000fca00078efcff */
[----:B------:R-:W-:Y:S08]  /*1480*/  POPC R33, R33 ;  /* 0x0000002100217309 */ /* 0x000ff00000000000 */
[----:B------:R-:W-:Y:S08]  /*1490*/  POPC R36, R36 ;  /* 0x0000002400247309 */ /* 0x000ff00000000000 */
[----:B------:R-:W-:Y:S01]  /*14a0*/  POPC R22, R22 ;  /* 0x0000001600167309 */ /* 0x000fe20000000000 */
[----:B------:R-:W-:-:S02]  /*14b0*/  LOP3.LUT R37, R25, R11, RZ, 0xfc, !PT ;  /* 0x0000000b19257212 */ /* 0x000fc400078efcff */
[----:B------:R-:W-:Y:S02]  /*14c0*/  LOP3.LUT R25, R26, R35, RZ, 0xfc, !PT ;  /* 0x000000231a197212 */ /* 0x000fe400078efcff */
[----:B------:R-:W-:-:S03]  /*14d0*/  LOP3.LUT R26, R27, R11, RZ, 0xfc, !PT ;  /* 0x0000000b1b1a7212 */ /* 0x000fc600078efcff */
[----:B------:R-:W1:Y:S01]  /*14e0*/  POPC R27, R6 ;  /* 0x00000006001b7309 */ /* 0x000e620000000000 */
[----:B------:R-:W-:-:S07]  /*14f0*/  LOP3.LUT R24, R24, R35, RZ, 0xfc, !PT ;  /* 0x0000002318187212 */ /* 0x000fce00078efcff */
[----:B------:R-:W4:Y:S01]  /*1500*/  POPC R23, R23 ;  /* 0x0000001700177309 */ /* 0x000f220000000000 */
[----:B-1----:R-:W-:-:S07]  /*1510*/  IADD3 R27, PT, PT, R32, R27, R29 ;  /* 0x0000001b201b7210 */ /* 0x002fce0007ffe01d */
[----:B------:R-:W-:Y:S01]  /*1520*/  POPC R24, R24 ;  /* 0x0000001800187309 */ /* 0x000fe20000000000 */
[----:B------:R-:W-:-:S07]  /*1530*/  IADD3 R27, PT, PT, R27, R28, R34 ;  /* 0x0000001c1b1b7210 */ /* 0x000fce0007ffe022 */
[----:B------:R-:W1:Y:S01]  /*1540*/  POPC R37, R37 ;  /* 0x0000002500257309 */ /* 0x000e620000000000 */
[----:B------:R-:W-:-:S07]  /*1550*/  IADD3 R27, PT, PT, R27, R33, R36 ;  /* 0x000000211b1b7210 */ /* 0x000fce0007ffe024 */
[----:B------:R-:W-:Y:S01]  /*1560*/  POPC R25, R25 ;  /* 0x0000001900197309 */ /* 0x000fe20000000000 */
[----:B----4-:R-:W-:-:S07]  /*1570*/  IADD3 R22, PT, PT, R27, R22, R23 ;  /* 0x000000161b167210 */ /* 0x010fce0007ffe017 */
[----:B------:R-:W4:Y:S01]  /*1580*/  POPC R26, R26 ;  /* 0x0000001a001a7309 */ /* 0x000f220000000000 */
[----:B------:R-:W-:Y:S01]  /*1590*/  VIADD R31, R31, 0x10 ;  /* 0x000000101f1f7836 */ /* 0x000fe20000000000 */
[----:B-1----:R-:W-:-:S04]  /*15a0*/  IADD3 R22, PT, PT, R22, R24, R37 ;  /* 0x0000001816167210 */ /* 0x002fc80007ffe025 */
[----:B------:R-:W-:Y:S02]  /*15b0*/  ISETP.NE.AND P0, PT, R31, R7, PT ;  /* 0x000000071f00720c */ /* 0x000fe40003f05270 */
[----:B----4-:R-:W-:Y:S02]  /*15c0*/  IADD3 R22, PT, PT, R22, R25, R26 ;  /* 0x0000001916167210 */ /* 0x010fe40007ffe01a */
[----:B--2---:R-:W-:Y:S02]  /*15d0*/  LOP3.LUT R6, R18, R35, RZ, 0xfc, !PT ;  /* 0x0000002312067212 */ /* 0x004fe400078efcff */
[----:B0-----:R-:W-:-:S04]  /*15e0*/  LOP3.LUT R13, R19, R11, RZ, 0xfc, !PT ;  /* 0x0000000b130d7212 */ /* 0x001fc800078efcff */
[----:B------:R-:W-:Y:S01]  /*15f0*/  POPC R6, R6 ;  /* 0x0000000600067309 */ /* 0x000fe20000000000 */
[----:B---3--:R-:W-:Y:S02]  /*1600*/  LOP3.LUT R18, R21, R11, RZ, 0xfc, !PT ;  /* 0x0000000b15127212 */ /* 0x008fe400078efcff */
[----:B------:R-:W-:-:S05]  /*1610*/  LOP3.LUT R19, R20, R35, RZ, 0xfc, !PT ;  /* 0x0000002314137212 */ /* 0x000fca00078efcff */
[----:B------:R-:W0:Y:S08]  /*1620*/  POPC R13, R13 ;  /* 0x0000000d000d7309 */ /* 0x000e300000000000 */
[----:B------:R-:W-:Y:S08]  /*1630*/  POPC R12, R19 ;  /* 0x00000013000c7309 */ /* 0x000ff00000000000 */
[----:B------:R-:W1:Y:S01]  /*1640*/  POPC R18, R18 ;  /* 0x0000001200127309 */ /* 0x000e620000000000 */
[----:B0-----:R-:W-:-:S04]  /*1650*/  IADD3 R13, PT, PT, R22, R6, R13 ;  /* 0x00000006160d7210 */ /* 0x001fc80007ffe00d */
[----:B-1----:R-:W-:-:S05]  /*1660*/  IADD3 R12, PT, PT, R13, R12, R18 ;  /* 0x0000000c0d0c7210 */ /* 0x002fca0007ffe012 */
[----:B------:R-:W-:Y:S01]  /*1670*/  VIADD R6, R12, 0xfffffff0 ;  /* 0xfffffff00c067836 */ /* 0x000fe20000000000 */
[----:B------:R-:W-:Y:S06]  /*1680*/  @P0 BRA `(.L_x_52) ;  /* 0xfffffff8006c0947 */ /* 0x000fec000383ffff */
.L_x_51:
[----:B------:R-:W-:Y:S05]  /*1690*/  BSYNC.RECONVERGENT B0 ;  /* 0x0000000000007941 */ /* 0x000fea0003800200 */
.L_x_50:
[----:B------:R-:W-:Y:S05]  /*16a0*/  @!P1 BRA `(.L_x_25) ;  /* 0x0000000400a49947 */ /* 0x000fea0003800000 */
[----:B------:R-:W-:Y:S01]  /*16b0*/  ISETP.GE.U32.AND P0, PT, R30, 0x8, PT ;  /* 0x000000081e00780c */ /* 0x000fe20003f06070 */
[----:B------:R-:W-:Y:S01]  /*16c0*/  BSSY.RECONVERGENT B0, `(.L_x_53) ;  /* 0x0000037000007945 */ /* 0x000fe20003800200 */
[----:B------:R-:W-:-:S04]  /*16d0*/  LOP3.LUT R34, R0, 0x7, RZ, 0xc0, !PT ;  /* 0x0000000700227812 */ /* 0x000fc800078ec0ff */
[----:B------:R-:W-:-:S07]  /*16e0*/  ISETP.NE.AND P1, PT, R34, RZ, PT ;  /* 0x000000ff2200720c */ /* 0x000fce0003f25270 */
[----:B------:R-:W-:Y:S06]  /*16f0*/  @!P0 BRA `(.L_x_54) ;  /* 0x0000000000cc8947 */ /* 0x000fec0003800000 */
[----:B------:R-:W-:-:S05]  /*1700*/  IMAD.WIDE.U32 R30, R7, 0x8, R8 ;  /* 0x00000008071e7825 */ /* 0x000fca00078e0008 */
[----:B------:R-:W2:Y:S04]  /*1710*/  LDG.E.64 R12, desc[UR8][R30.64] ;  /* 0x000000081e0c7981 */ /* 0x000ea8000c1e1b00 */
[----:B------:R-:W3:Y:S04]  /*1720*/  LDG.E.64 R24, desc[UR8][R30.64+0x8] ;  /* 0x000008081e187981 */ /* 0x000ee8000c1e1b00 */
[----:B------:R-:W4:Y:S04]  /*1730*/  LDG.E.64 R20, desc[UR8][R30.64+0x10] ;  /* 0x000010081e147981 */ /* 0x000f28000c1e1b00 */
[----:B------:R-:W5:Y:S04]  /*1740*/  LDG.E.64 R18, desc[UR8][R30.64+0x18] ;  /* 0x000018081e127981 */ /* 0x000f68000c1e1b00 */
[----:B------:R-:W5:Y:S04]  /*1750*/  LDG.E.64 R28, desc[UR8][R30.64+0x20] ;  /* 0x000020081e1c7981 */ /* 0x000f68000c1e1b00 */
[----:B------:R-:W5:Y:S04]  /*1760*/  LDG.E.64 R26, desc[UR8][R30.64+0x28] ;  /* 0x000028081e1a7981 */ /* 0x000f68000c1e1b00 */
[----:B------:R-:W5:Y:S04]  /*1770*/  LDG.E.64 R22, desc[UR8][R30.64+0x30] ;  /* 0x000030081e167981 */ /* 0x000f68000c1e1b00 */
[----:B------:R-:W5:Y:S01]  /*1780*/  LDG.E.64 R32, desc[UR8][R30.64+0x38] ;  /* 0x000038081e207981 */ /* 0x000f62000c1e1b00 */
[----:B------:R-:W-:Y:S01]  /*1790*/  VIADD R7, R7, 0x8 ;  /* 0x0000000807077836 */ /* 0x000fe20000000000 */
[----:B--2---:R-:W-:-:S02]  /*17a0*/  LOP3.LUT R37, R12, R35, RZ, 0xfc, !PT ;  /* 0x000000230c257212 */ /* 0x004fc400078efcff */
[----:B------:R-:W-:Y:S02]  /*17b0*/  LOP3.LUT R13, R13, R11, RZ, 0xfc, !PT ;  /* 0x0000000b0d0d7212 */ /* 0x000fe400078efcff */
[----:B---3--:R-:W-:Y:S02]  /*17c0*/  LOP3.LUT R12, R24, R35, RZ, 0xfc, !PT ;  /* 0x00000023180c7212 */ /* 0x008fe400078efcff */
[----:B------:R-:W-:Y:S01]  /*17d0*/  LOP3.LUT R25, R25, R11, RZ, 0xfc, !PT ;  /* 0x0000000b19197212 */ /* 0x000fe200078efcff */
[----:B------:R-:W-:Y:S01]  /*17e0*/  POPC R37, R37 ;  /* 0x0000002500257309 */ /* 0x000fe20000000000 */
[----:B----4-:R-:W-:Y:S02]  /*17f0*/  LOP3.LUT R20, R20, R35, RZ, 0xfc, !PT ;  /* 0x0000002314147212 */ /* 0x010fe400078efcff */
[----:B------:R-:W-:Y:S02]  /*1800*/  LOP3.LUT R21, R21, R11, RZ, 0xfc, !PT ;  /* 0x0000000b15157212 */ /* 0x000fe400078efcff */
[----:B-----5:R-:W-:-:S02]  /*1810*/  LOP3.LUT R18, R18, R35, RZ, 0xfc, !PT ;  /* 0x0000002312127212 */ /* 0x020fc400078efcff */
[----:B------:R-:W-:Y:S01]  /*1820*/  LOP3.LUT R19, R19, R11, RZ, 0xfc, !PT ;  /* 0x0000000b13137212 */ /* 0x000fe200078efcff */
[----:B------:R-:W0:Y:S01]  /*1830*/  POPC R13, R13 ;  /* 0x0000000d000d7309 */ /* 0x000e220000000000 */
[----:B------:R-:W-:Y:S02]  /*1840*/  LOP3.LUT R24, R28, R35, RZ, 0xfc, !PT ;  /* 0x000000231c187212 */ /* 0x000fe400078efcff */
[----:B------:R-:W-:Y:S02]  /*1850*/  LOP3.LUT R29, R29, R11, RZ, 0xfc, !PT ;  /* 0x0000000b1d1d7212 */ /* 0x000fe400078efcff */
[----:B------:R-:W-:Y:S02]  /*1860*/  LOP3.LUT R26, R26, R35, RZ, 0xfc, !PT ;  /* 0x000000231a1a7212 */ /* 0x000fe400078efcff */
[-C--:B------:R-:W-:Y:S01]  /*1870*/  LOP3.LUT R27, R27, R11.reuse, RZ, 0xfc, !PT ;  /* 0x0000000b1b1b7212 */ /* 0x080fe200078efcff */
[----:B------:R-:W-:Y:S01]  /*1880*/  POPC R12, R12 ;  /* 0x0000000c000c7309 */ /* 0x000fe20000000000 */
[----:B------:R-:W-:-:S02]  /*1890*/  LOP3.LUT R23, R23, R11, RZ, 0xfc, !PT ;  /* 0x0000000b17177212 */ /* 0x000fc400078efcff */
[----:B0-----:R-:W-:-:S05]  /*18a0*/  IADD3 R37, PT, PT, R6, R37, R13 ;  /* 0x0000002506257210 */ /* 0x001fca0007ffe00d */
[----:B------:R-:W0:Y:S01]  /*18b0*/  POPC R25, R25 ;  /* 0x0000001900197309 */ /* 0x000e220000000000 */
[----:B------:R-:W-:-:S07]  /*18c0*/  LOP3.LUT R6, R22, R35, RZ, 0xfc, !PT ;  /* 0x0000002316067212 */ /* 0x000fce00078efcff */
[----:B------:R-:W-:Y:S01]  /*18d0*/  POPC R20, R20 ;  /* 0x0000001400147309 */ /* 0x000fe20000000000 */
[----:B0-----:R-:W-:-:S07]  /*18e0*/  IADD3 R12, PT, PT, R37, R12, R25 ;  /* 0x0000000c250c7210 */ /* 0x001fce0007ffe019 */
[----:B------:R-:W0:Y:S01]  /*18f0*/  POPC R21, R21 ;  /* 0x0000001500157309 */ /* 0x000e220000000000 */
[----:B------:R-:W-:Y:S02]  /*1900*/  LOP3.LUT R25, R32, R35, RZ, 0xfc, !PT ;  /* 0x0000002320197212 */ /* 0x000fe400078efcff */
[----:B------:R-:W-:-:S05]  /*1910*/  LOP3.LUT R32, R33, R11, RZ, 0xfc, !PT ;  /* 0x0000000b21207212 */ /* 0x000fca00078efcff */
[----:B------:R-:W-:Y:S01]  /*1920*/  POPC R18, R18 ;  /* 0x0000001200127309 */ /* 0x000fe20000000000 */
[----:B0-----:R-:W-:-:S07]  /*1930*/  IADD3 R12, PT, PT, R12, R20, R21 ;  /* 0x000000140c0c7210 */ /* 0x001fce0007ffe015 */
[----:B------:R-:W0:Y:S08]  /*1940*/  POPC R19, R19 ;  /* 0x0000001300137309 */ /* 0x000e300000000000 */
        /* <DEDUP_REMOVED lines=11> */
[----:B------:R-:W0:Y:S02]  /*1a00*/  POPC R18, R32 ;  /* 0x0000002000127309 */ /* 0x000e240000000000 */
[----:B0-----:R-:W-:-:S05]  /*1a10*/  IADD3 R6, PT, PT, R6, R25, R18 ;  /* 0x0000001906067210 */ /* 0x001fca0007ffe012 */
[----:B------:R-:W-:-:S07]  /*1a20*/  VIADD R6, R6, 0xfffffff8 ;  /* 0xfffffff806067836 */ /* 0x000fce0000000000 */
.L_x_54:
[----:B------:R-:W-:Y:S05]  /*1a30*/  BSYNC.RECONVERGENT B0 ;  /* 0x0000000000007941 */ /* 0x000fea0003800200 */
.L_x_53:
        /* <DEDUP_REMOVED lines=33> */
.L_x_56:
[----:B------:R-:W-:Y:S05]  /*1c50*/  BSYNC.RECONVERGENT B0 ;  /* 0x0000000000007941 */ /* 0x000fea0003800200 */
.L_x_55:
[----:B------:R-:W-:Y:S05]  /*1c60*/  @!P1 BRA `(.L_x_25) ;  /* 0x0000000000349947 */ /* 0x000fea0003800000 */
[----:B------:R-:W-:-:S07]  /*1c70*/  IMAD.MOV.U32 R19, RZ, RZ, RZ ;  /* 0x000000ffff137224 */ /* 0x000fce00078e00ff */
.L_x_57:
[----:B------:R-:W-:-:S06]  /*1c80*/  IMAD.WIDE.U32 R12, R7, 0x8, R8 ;  /* 0x00000008070c7825 */ /* 0x000fcc00078e0008 */
[----:B------:R-:W2:Y:S01]  /*1c90*/  LDG.E.64 R12, desc[UR8][R12.64] ;  /* 0x000000080c0c7981 */ /* 0x000ea2000c1e1b00 */
[----:B------:R-:W-:Y:S02]  /*1ca0*/  VIADD R19, R19, 0x1 ;  /* 0x0000000113137836 */ /* 0x000fe40000000000 */
[----:B------:R-:W-:-:S03]  /*1cb0*/  VIADD R7, R7, 0x1 ;  /* 0x0000000107077836 */ /* 0x000fc60000000000 */
[----:B------:R-:W-:Y:S02]  /*1cc0*/  ISETP.NE.AND P0, PT, R19, R0, PT ;  /* 0x000000001300720c */ /* 0x000fe40003f05270 */
[----:B--2---:R-:W-:Y:S02]  /*1cd0*/  LOP3.LUT R21, R12, R35, RZ, 0xfc, !PT ;  /* 0x000000230c157212 */ /* 0x004fe400078efcff */
[----:B------:R-:W-:-:S04]  /*1ce0*/  LOP3.LUT R18, R13, R11, RZ, 0xfc, !PT ;  /* 0x0000000b0d127212 */ /* 0x000fc800078efcff */
[----:B------:R-:W-:Y:S08]  /*1cf0*/  POPC R21, R21 ;  /* 0x0000001500157309 */ /* 0x000ff00000000000 */
[----:B------:R-:W0:Y:S02]  /*1d00*/  POPC R18, R18 ;  /* 0x0000001200127309 */ /* 0x000e240000000000 */
[----:B0-----:R-:W-:-:S05]  /*1d10*/  IADD3 R6, PT, PT, R6, R21, R18 ;  /* 0x0000001506067210 */ /* 0x001fca0007ffe012 */
[----:B------:R-:W-:Y:S01]  /*1d20*/  VIADD R6, R6, 0xffffffff ;  /* 0xffffffff06067836 */ /* 0x000fe20000000000 */
[----:B------:R-:W-:Y:S06]  /*1d30*/  @P0 BRA `(.L_x_57) ;  /* 0xfffffffc00d00947 */ /* 0x000fec000383ffff */
.L_x_25:
[----:B------:R-:W-:Y:S05]  /*1d40*/  BSYNC.RECONVERGENT B1 ;  /* 0x0000000000017941 */ /* 0x000fea0003800200 */
.L_x_24:
[----:B------:R0:W-:Y:S01]  /*1d50*/  STL.128 [R1+0x100], RZ ;  /* 0x000100ff01007387 */ /* 0x0001e20000100c00 */
[----:B------:R-:W-:Y:S01]  /*1d60*/  ISETP.GE.AND P0, PT, R5, 0x1, PT ;  /* 0x000000010500780c */ /* 0x000fe20003f06270 */
[----:B------:R-:W-:Y:S01]  /*1d70*/  BSSY.RECONVERGENT B0, `(.L_x_58) ;  /* 0x0000038000007945 */ /* 0x000fe20003800200 */
[----:B------:R-:W-:Y:S01]  /*1d80*/  IMAD.MOV.U32 R0, RZ, RZ, RZ ;  /* 0x000000ffff007224 */ /* 0x000fe200078e00ff */
[----:B------:R0:W-:Y:S04]  /*1d90*/  STL.128 [R1+0x110], RZ ;  /* 0x000110ff01007387 */ /* 0x0001e80000100c00 */
[----:B------:R0:W-:Y:S04]  /*1da0*/  STL.128 [R1+0x120], RZ ;  /* 0x000120ff01007387 */ /* 0x0001e80000100c00 */
[----:B------:R0:W-:Y:S02]  /*1db0*/  STL.128 [R1+0x130], RZ ;  /* 0x000130ff01007387 */ /* 0x0001e40000100c00 */
[----:B------:R-:W-:Y:S05]  /*1dc0*/  @!P0 BRA `(.L_x_59) ;  /* 0x0000000000c88947 */ /* 0x000fea0003800000 */
[----:B------:R-:W-:Y:S01]  /*1dd0*/  VIMNMX R7, PT, PT, R10, 0x1, !PT ;  /* 0x000000010a077848 */ /* 0x000fe20007fe0100 */
[----:B------:R-:W-:Y:S02]  /*1de0*/  IMAD.MOV.U32 R11, RZ, RZ, RZ ;  /* 0x000000ffff0b7224 */ /* 0x000fe400078e00ff */
[----:B------:R-:W-:-:S07]  /*1df0*/  IMAD.MOV.U32 R0, RZ, RZ, RZ ;  /* 0x000000ffff007224 */ /* 0x000fce00078e00ff */
.L_x_63:
[----:B------:R-:W-:-:S05]  /*1e00*/  IMAD.WIDE.U32 R12, R11, 0x8, R8 ;  /* 0x000000080b0c7825 */ /* 0x000fca00078e0008 */
[----:B------:R-:W2:Y:S01]  /*1e10*/  LDG.E.64 R18, desc[UR8][R12.64] ;  /* 0x000000080c127981 */ /* 0x000ea2000c1e1b00 */
[----:B------:R-:W-:Y:S01]  /*1e20*/  VIADD R11, R11, 0x1 ;  /* 0x000000010b0b7836 */ /* 0x000fe20000000000 */
[----:B------:R-:W-:Y:S04]  /*1e30*/  BSSY.RECONVERGENT B1, `(.L_x_60) ;  /* 0x000002a000017945 */ /* 0x000fe80003800200 */
[----:B------:R-:W-:Y:S02]  /*1e40*/  ISETP.NE.AND P2, PT, R11, R7, PT ;  /* 0x000000070b00720c */ /* 0x000fe40003f45270 */
[----:B--2---:R-:W-:-:S04]  /*1e50*/  ISETP.NE.U32.AND P0, PT, R18, RZ, PT ;  /* 0x000000ff1200720c */ /* 0x004fc80003f05070 */
[----:B------:R-:W-:-:S13]  /*1e60*/  ISETP.NE.AND.EX P0, PT, R19, RZ, PT, P0 ;  /* 0x000000ff1300720c */ /* 0x000fda0003f05300 */
[----:B-1----:R-:W-:Y:S05]  /*1e70*/  @!P0 BRA `(.L_x_61) ;  /* 0x0000000000948947 */ /* 0x002fea0003800000 */
[----:B------:R-:W-:Y:S02]  /*1e80*/  IMAD.MOV.U32 R13, RZ, RZ, R18 ;  /* 0x000000ffff0d7224 */ /* 0x000fe400078e0012 */
[----:B------:R-:W-:-:S07]  /*1e90*/  IMAD.MOV.U32 R12, RZ, RZ, R19 ;  /* 0x000000ffff0c7224 */ /* 0x000fce00078e0013 */
.L_x_62:
[----:B------:R-:W-:-:S05]  /*1ea0*/  IADD3 R18, P0, PT, RZ, -R13, RZ ;  /* 0x8000000dff127210 */ /* 0x000fca0007f1e0ff */
[----:B------:R-:W-:-:S05]  /*1eb0*/  IMAD.X R19, RZ, RZ, ~R12, P0 ;  /* 0x000000ffff137224 */ /* 0x000fca00000e0e0c */
[----:B-1----:R-:W-:-:S04]  /*1ec0*/  LOP3.LUT R20, R12, R19, RZ, 0xc0, !PT ;  /* 0x000000130c147212 */ /* 0x002fc800078ec0ff */
[----:B------:R-:W-:-:S13]  /*1ed0*/  ISETP.NE.U32.AND P0, PT, R20, RZ, PT ;  /* 0x000000ff1400720c */ /* 0x000fda0003f05070 */
[----:B------:R-:W-:-:S04]  /*1ee0*/  @!P0 LOP3.LUT R20, R13, R18, RZ, 0xc0, !PT ;  /* 0x000000120d148212 */ /* 0x000fc800078ec0ff */
[----:B------:R-:W1:Y:S02]  /*1ef0*/  FLO.U32 R18, R20 ;  /* 0x0000001400127300 */ /* 0x000e6400000e0000 */
[C---:B-1----:R-:W-:Y:S02]  /*1f00*/  IADD3 R19, PT, PT, -R18.reuse, 0x1f, RZ ;  /* 0x0000001f12137810 */ /* 0x042fe40007ffe1ff */
[----:B------:R-:W-:-:S03]  /*1f10*/  IADD3 R18, PT, PT, -R18, 0x3f, RZ ;  /* 0x0000003f12127810 */ /* 0x000fc60007ffe1ff */
[----:B------:R-:W-:-:S05]  /*1f20*/  @P0 IMAD.MOV R18, RZ, RZ, R19 ;  /* 0x000000ffff120224 */ /* 0x000fca00078e0213 */
[C---:B------:R-:W-:Y:S02]  /*1f30*/  IADD3 R26, PT, PT, -R18.reuse, 0x3f, RZ ;  /* 0x0000003f121a7810 */ /* 0x040fe40007ffe1ff */
[----:B------:R-:W-:Y:S02]  /*1f40*/  IADD3 R28, PT, PT, -R18, UR4, RZ ;  /* 0x00000004121c7c10 */ /* 0x000fe4000fffe1ff */
[----:B------:R-:W-:-:S13]  /*1f50*/  ISETP.NE.AND P0, PT, R26, R3, PT ;  /* 0x000000031a00720c */ /* 0x000fda0003f05270 */
[----:B------:R-:W2:Y:S01]  /*1f60*/  @P0 LDL.U8 R18, [R28+0x3f] ;  /* 0x00003f001c120983 */ /* 0x000ea20000100000 */
[----:B------:R-:W-:Y:S02]  /*1f70*/  IMAD.MOV R19, RZ, RZ, -R26 ;  /* 0x000000ffff137224 */ /* 0x000fe400078e0a1a */
[----:B------:R-:W-:Y:S02]  /*1f80*/  IMAD.MOV.U32 R23, RZ, RZ, -0x2 ;  /* 0xfffffffeff177424 */ /* 0x000fe400078e00ff */
[----:B------:R-:W-:Y:S01]  /*1f90*/  IMAD.MOV.U32 R24, RZ, RZ, -0x1 ;  /* 0xffffffffff187424 */ /* 0x000fe200078e00ff */
[----:B------:R-:W-:Y:S01]  /*1fa0*/  LOP3.LUT R19, R19, 0x3f, RZ, 0xc0, !PT ;  /* 0x0000003f13137812 */ /* 0x000fe200078ec0ff */
[----:B------:R-:W-:-:S03]  /*1fb0*/  IMAD.MOV.U32 R25, RZ, RZ, 0x1 ;  /* 0x00000001ff197424 */ /* 0x000fc600078e00ff */
[CC--:B------:R-:W-:Y:S02]  /*1fc0*/  SHF.R.U64 R22, R23.reuse, R19.reuse, 0xffffffff ;  /* 0xffffffff17167419 */ /* 0x0c0fe40000001213 */
[----:B------:R-:W-:Y:S02]  /*1fd0*/  SHF.R.U32.HI R19, RZ, R19, R24 ;  /* 0x00000013ff137219 */ /* 0x000fe40000011618 */
[----:B--2---:R-:W-:Y:S02]  /*1fe0*/  ISETP.EQ.AND P0, PT, R18, RZ, P0 ;  /* 0x000000ff1200720c */ /* 0x004fe40000702270 */
[----:B------:R-:W-:Y:S02]  /*1ff0*/  LOP3.LUT R18, R26, 0x3f, RZ, 0xc0, !PT ;  /* 0x0000003f1a127812 */ /* 0x000fe400078ec0ff */
[----:B------:R-:W-:Y:S02]  /*2000*/  ISETP.GT.OR P0, PT, R0, 0x3f, !P0 ;  /* 0x0000003f0000780c */ /* 0x000fe40004704670 */
[----:B------:R-:W-:-:S02]  /*2010*/  SHF.L.U32 R21, R23, R18, RZ ;  /* 0x0000001217157219 */ /* 0x000fc400000006ff */
[----:B------:R-:W-:Y:S02]  /*2020*/  SHF.L.U64.HI R18, R23, R18, 0xffffffff ;  /* 0xffffffff17127419 */ /* 0x000fe40000010212 */
[----:B------:R-:W-:Y:S02]  /*2030*/  LOP3.LUT R13, R13, R21, R22, 0xe0, !PT ;  /* 0x000000150d0d7212 */ /* 0x000fe400078ee016 */
[----:B------:R-:W-:Y:S02]  /*2040*/  LOP3.LUT R12, R12, R18, R19, 0xe0, !PT ;  /* 0x000000120c0c7212 */ /* 0x000fe400078ee013 */
[----:B------:R-:W-:-:S03]  /*2050*/  ISETP.NE.U32.AND P1, PT, R13, RZ, PT ;  /* 0x000000ff0d00720c */ /* 0x000fc60003f25070 */
[C---:B------:R-:W-:Y:S01]  /*2060*/  @!P0 LEA R20, R0.reuse, UR7, 0x2 ;  /* 0x0000000700148c11 */ /* 0x040fe2000f8e10ff */
[----:B------:R-:W-:Y:S01]  /*2070*/  @!P0 VIADD R18, R0, 0x1 ;  /* 0x0000000100128836 */ /* 0x000fe20000000000 */
[----:B------:R-:W-:-:S03]  /*2080*/  ISETP.NE.AND.EX P1, PT, R12, RZ, PT, P1 ;  /* 0x000000ff0c00720c */ /* 0x000fc60003f25310 */
[----:B------:R1:W-:Y:S01]  /*2090*/  @!P0 STL [R20], R26 ;  /* 0x0000001a14008387 */ /* 0x0003e20000100800 */
[----:B------:R-:W-:-:S03]  /*20a0*/  @!P0 IMAD.MOV.U32 R0, RZ, RZ, R18 ;  /* 0x000000ffff008224 */ /* 0x000fc600078e0012 */
[----:B------:R1:W-:Y:S06]  /*20b0*/  @!P0 STL.U8 [R28+0x3f], R25 ;  /* 0x00003f191c008387 */ /* 0x0003ec0000100000 */
[----:B------:R-:W-:Y:S05]  /*20c0*/  @P1 BRA `(.L_x_62) ;  /* 0xfffffffc00741947 */ /* 0x000fea000383ffff */
.L_x_61:
[----:B------:R-:W-:Y:S05]  /*20d0*/  BSYNC.RECONVERGENT B1 ;  /* 0x0000000000017941 */ /* 0x000fea0003800200 */
.L_x_60:
[----:B------:R-:W-:Y:S05]  /*20e0*/  @P2 BRA `(.L_x_63) ;  /* 0xfffffffc00442947 */ /* 0x000fea000383ffff */
.L_x_59:
[----:B------:R-:W-:Y:S05]  /*20f0*/  BSYNC.RECONVERGENT B0 ;  /* 0x0000000000007941 */ /* 0x000fea0003800200 */
.L_x_58:
[----:B------:R-:W-:Y:S01]  /*2100*/  ISETP.GE.AND P0, PT, R0, 0x1, PT ;  /* 0x000000010000780c */ /* 0x000fe20003f06270 */
[----:B------:R-:W-:Y:S01]  /*2110*/  BSSY.RECONVERGENT B2, `(.L_x_64) ;  /* 0x0000121000027945 */ /* 0x000fe20003800200 */
[----:B------:R-:W-:Y:S02]  /*2120*/  IMAD.MOV.U32 R7, RZ, RZ, RZ ;  /* 0x000000ffff077224 */ /* 0x000fe400078e00ff */
[----:B------:R-:W-:-:S09]  /*2130*/  IMAD.MOV.U32 R8, RZ, RZ, R3 ;  /* 0x000000ffff087224 */ /* 0x000fd200078e0003 */
[----:B------:R-:W-:Y:S05]  /*2140*/  @!P0 BRA `(.L_x_65) ;  /* 0x0000001000748947 */ /* 0x000fea0003800000 */
[----:B------:R-:W2:Y:S01]  /*2150*/  LDC.64 R12, c[0x0][0x3d8] ;  /* 0x0000f600ff0c7b82 */ /* 0x000ea20000000a00 */
[----:B-1----:R-:W-:Y:S01]  /*2160*/  VIMNMX R28, PT, PT, R10, 0x1, !PT ;  /* 0x000000010a1c7848 */ /* 0x002fe20007fe0100 */
[----:B------:R-:W-:-:S03]  /*2170*/  IMAD.MOV.U32 R11, RZ, RZ, RZ ;  /* 0x000000ffff0b7224 */ /* 0x000fc600078e00ff */
[C---:B------:R-:W-:Y:S02]  /*2180*/  LOP3.LUT R9, R28.reuse, 0xf, RZ, 0xc0, !PT ;  /* 0x0000000f1c097812 */ /* 0x040fe400078ec0ff */
[C---:B------:R-:W-:Y:S02]  /*2190*/  LOP3.LUT R10, R28.reuse, 0x7, RZ, 0xc0, !PT ;  /* 0x000000071c0a7812 */ /* 0x040fe400078ec0ff */
[C---:B------:R-:W-:Y:S01]  /*21a0*/  LOP3.LUT R29, R28.reuse, 0x7ffffff0, RZ, 0xc0, !PT ;  /* 0x7ffffff01c1d7812 */ /* 0x040fe200078ec0ff */
[----:B------:R-:W-:Y:S01]  /*21b0*/  VIADD R7, R9, 0xffffffff ;  /* 0xffffffff09077836 */ /* 0x000fe20000000000 */
[----:B------:R-:W-:Y:S01]  /*21c0*/  LOP3.LUT R27, R28, 0x1f0, RZ, 0xc0, !PT ;  /* 0x000001f01c1b7812 */ /* 0x000fe200078ec0ff */
[----:B------:R-:W-:Y:S01]  /*21d0*/  VIADD R8, R10, 0xffffffff ;  /* 0xffffffff0a087836 */ /* 0x000fe20000000000 */
[----:B------:R-:W-:Y:S01]  /*21e0*/  LOP3.LUT R28, R28, 0x3, RZ, 0xc0, !PT ;  /* 0x000000031c1c7812 */ /* 0x000fe200078ec0ff */
[----:B------:R-:W-:Y:S01]  /*21f0*/  IMAD.MOV R29, RZ, RZ, -R29 ;  /* 0x000000ffff1d7224 */ /* 0x000fe200078e0a1d */
[----:B------:R-:W-:Y:S01]  /*2200*/  ISETP.GE.U32.AND P1, PT, R7, 0x7, PT ;  /* 0x000000070700780c */ /* 0x000fe20003f26070 */
[----:B------:R-:W-:Y:S01]  /*2210*/  IMAD.MOV.U32 R7, RZ, RZ, RZ ;  /* 0x000000ffff077224 */ /* 0x000fe200078e00ff */
[----:B------:R-:W-:Y:S01]  /*2220*/  ISETP.GE.U32.AND P2, PT, R8, 0x3, PT ;  /* 0x000000030800780c */ /* 0x000fe20003f46070 */
[----:B------:R-:W-:-:S02]  /*2230*/  IMAD.MOV.U32 R8, RZ, RZ, R3 ;  /* 0x000000ffff087224 */ /* 0x000fc400078e0003 */
[----:B--2---:R-:W-:-:S03]  /*2240*/  IMAD.WIDE R12, R2, 0x800, R12 ;  /* 0x00000800020c7825 */ /* 0x004fc600078e020c */
[----:B------:R-:W-:-:S05]  /*2250*/  IADD3 R26, P0, PT, R12, 0x40, RZ ;  /* 0x000000400c1a7810 */ /* 0x000fca0007f1e0ff */
[----:B------:R-:W-:-:S08]  /*2260*/  IMAD.X R30, RZ, RZ, R13, P0 ;  /* 0x000000ffff1e7224 */ /* 0x000fd000000e060d */
.L_x_78:
[C---:B------:R-:W-:Y:S01]  /*2270*/  LEA R31, R11.reuse, UR7, 0x2 ;  /* 0x000000070b1f7c11 */ /* 0x040fe2000f8e10ff */
[----:B------:R-:W1:Y:S05]  /*2280*/  LDCU UR4, c[0x0][0x384] ;  /* 0x00007080ff0477ac */ /* 0x000e6a0008000800 */
[----:B------:R-:W1:Y:S01]  /*2290*/  LDL R31, [R31] ;  /* 0x000000001f1f7983 */ /* 0x000e620000100800 */
[----:B------:R-:W-:Y:S01]  /*22a0*/  VIADD R11, R11, 0x1 ;  /* 0x000000010b0b7836 */ /* 0x000fe20000000000 */
[----:B------:R-:W-:Y:S04]  /*22b0*/  BSSY.RECONVERGENT B1, `(.L_x_66) ;  /* 0x0000105000017945 */ /* 0x000fe80003800200 */
[----:B------:R-:W-:-:S02]  /*22c0*/  ISETP.NE.AND P3, PT, R11, R0, PT ;  /* 0x000000000b00720c */ /* 0x000fc40003f65270 */
[----:B-1----:R-:W-:-:S04]  /*22d0*/  ISETP.GE.AND P0, PT, R31, UR4, PT ;  /* 0x000000041f007c0c */ /* 0x002fc8000bf06270 */
[----:B------:R-:W-:-:S13]  /*22e0*/  ISETP.LT.OR P0, PT, R31, RZ, P0 ;  /* 0x000000ff1f00720c */ /* 0x000fda0000701670 */
[----:B------:R-:W-:Y:S05]  /*22f0*/  @P0 BRA `(.L_x_67) ;  /* 0x0000001000000947 */ /* 0x000fea0003800000 */
[----:B------:R-:W1:Y:S01]  /*2300*/  S2UR UR5, SR_CgaCtaId ;  /* 0x00000000000579c3 */ /* 0x000e620000008800 */
[----:B------:R-:W-:Y:S02]  /*2310*/  UMOV UR4, 0x400 ;  /* 0x0000040000047882 */ /* 0x000fe40000000000 */
[----:B-1----:R-:W-:-:S06]  /*2320*/  ULEA UR4, UR5, UR4, 0x18 ;  /* 0x0000000405047291 */ /* 0x002fcc000f8ec0ff */
[----:B------:R-:W-:-:S05]  /*2330*/  LEA R32, R31, UR4, 0x2 ;  /* 0x000000041f207c11 */ /* 0x000fca000f8e10ff */
[----:B------:R-:W1:Y:S01]  /*2340*/  LDCU UR4, c[0x0][0x388] ;  /* 0x00007100ff0477ac */ /* 0x000e620008000800 */
[----:B------:R-:W1:Y:S02]  /*2350*/  LDS R32, [R32] ;  /* 0x0000000020207984 */ /* 0x000e640000000800 */
[----:B-1----:R-:W-:-:S13]  /*2360*/  ISETP.GE.AND P0, PT, R32, UR4, PT ;  /* 0x0000000420007c0c */ /* 0x002fda000bf06270 */
[----:B------:R-:W-:Y:S05]  /*2370*/  @P0 BRA `(.L_x_67) ;  /* 0x0000000c00e00947 */ /* 0x000fea0003800000 */
[----:B------:R-:W-:Y:S01]  /*2380*/  ISETP.GE.AND P0, PT, R5, 0x1, PT ;  /* 0x000000010500780c */ /* 0x000fe20003f06270 */
[----:B------:R-:W-:Y:S01]  /*2390*/  BSSY.RECONVERGENT B0, `(.L_x_68) ;  /* 0x00000eb000007945 */ /* 0x000fe20003800200 */
[----:B------:R-:W-:-:S11]  /*23a0*/  IMAD.MOV.U32 R34, RZ, RZ, RZ ;  /* 0x000000ffff227224 */ /* 0x000fd600078e00ff */
[----:B------:R-:W-:Y:S05]  /*23b0*/  @!P0 BRA `(.L_x_69) ;  /* 0x0000000c00a08947 */ /* 0x000fea0003800000 */
[----:B------:R-:W-:Y:S01]  /*23c0*/  ISETP.GE.AND P0, PT, R5, 0x10, PT ;  /* 0x000000100500780c */ /* 0x000fe20003f06270 */
[----:B------:R-:W-:Y:S01]  /*23d0*/  IMAD.MOV.U32 R18, RZ, RZ, 0x1 ;  /* 0x00000001ff127424 */ /* 0x000fe200078e00ff */
[----:B------:R-:W-:Y:S01]  /*23e0*/  BSSY.RECONVERGENT B3, `(.L_x_70) ;  /* 0x0000072000037945 */ /* 0x000fe20003800200 */
[----:B------:R-:W-:-:S03]  /*23f0*/  CS2R R34, SRZ ;  /* 0x0000000000227805 */ /* 0x000fc6000001ff00 */
[CC--:B------:R-:W-:Y:S02]  /*2400*/  SHF.L.U64.HI R37, R18.reuse, R31.reuse, RZ ;  /* 0x0000001f12257219 */ /* 0x0c0fe400000102ff */
[----:B------:R-:W-:-:S05]  /*2410*/  SHF.L.U32 R33, R18, R31, RZ ;  /* 0x0000001f12217219 */ /* 0x000fca00000006ff */
[----:B------:R-:W-:Y:S05]  /*2420*/  @!P0 BRA `(.L_x_71) ;  /* 0x0000000400b48947 */ /* 0x000fea0003800000 */
[----:B------:R-:W-:Y:S01]  /*2430*/  BSSY.RECONVERGENT B4, `(.L_x_72) ;  /* 0x000006b000047945 */ /* 0x000fe20003800200 */
[----:B------:R-:W-:Y:S02]  /*2440*/  IMAD.MOV.U32 R34, RZ, RZ, RZ ;  /* 0x000000ffff227224 */ /* 0x000fe400078e00ff */
[----:B------:R-:W-:Y:S02]  /*2450*/  IMAD.MOV.U32 R18, RZ, RZ, R26 ;  /* 0x000000ffff127224 */ /* 0x000fe400078e001a */
[----:B------:R-:W-:Y:S02]  /*2460*/  IMAD.MOV.U32 R19, RZ, RZ, R30 ;  /* 0x000000ffff137224 */ /* 0x000fe400078e001e */
[----:B------:R-:W-:-:S07]  /*2470*/  IMAD.MOV.U32 R35, RZ, RZ, R29 ;  /* 0x000000ffff237224 */ /* 0x000fce00078e001d */
.L_x_73:
[----:B------:R-:W2:Y:S04]  /*2480*/  LDG.E.64 R20, desc[UR8][R18.64+-0x40] ;  /* 0xffffc00812147981 */ /* 0x000ea8000c1e1b00 */
[----:B------:R-:W3:Y:S01]  /*2490*/  LDG.E.64 R24, desc[UR8][R18.64+-0x30] ;  /* 0xffffd00812187981 */ /* 0x000ee2000c1e1b00 */
[----:B--2---:R-:W-:Y:S02]  /*24a0*/  LOP3.LUT R23, R20, R33, RZ, 0xfc, !PT ;  /* 0x0000002114177212 */ /* 0x004fe400078efcff */
[----:B------:R-:W-:Y:S02]  /*24b0*/  LOP3.LUT R22, R21, R37, RZ, 0xfc, !PT ;  /* 0x0000002515167212 */ /* 0x000fe400078efcff */
[----:B------:R-:W2:Y:S02]  /*24c0*/  LDG.E.64 R20, desc[UR8][R18.64+-0x38] ;  /* 0xffffc80812147981 */ /* 0x000ea4000c1e1b00 */
[----:B------:R-:W-:Y:S08]  /*24d0*/  POPC R23, R23 ;  /* 0x0000001700177309 */ /* 0x000ff00000000000 */
[----:B------:R-:W1:Y:S02]  /*24e0*/  POPC R22, R22 ;  /* 0x0000001600167309 */ /* 0x000e640000000000 */
[----:B-1----:R-:W-:-:S02]  /*24f0*/  IADD3 R34, PT, PT, R34, R23, R22 ;  /* 0x0000001722227210 */ /* 0x002fc40007ffe016 */
[----:B------:R-:W4:Y:S01]  /*2500*/  LDG.E.64 R22, desc[UR8][R18.64+-0x28] ;  /* 0xffffd80812167981 */ /* 0x000f22000c1e1b00 */
[-C--:B---3--:R-:W-:Y:S02]  /*2510*/  LOP3.LUT R25, R25, R37.reuse, RZ, 0xfc, !PT ;  /* 0x0000002519197212 */ /* 0x088fe400078efcff */
[----:B--2---:R-:W-:Y:S02]  /*2520*/  LOP3.LUT R36, R21, R37, RZ, 0xfc, !PT ;  /* 0x0000002515247212 */ /* 0x004fe400078efcff */
[----:B------:R-:W-:-:S04]  /*2530*/  LOP3.LUT R20, R20, R33, RZ, 0xfc, !PT ;  /* 0x0000002114147212 */ /* 0x000fc800078efcff */
[----:B------:R-:W-:Y:S08]  /*2540*/  POPC R21, R20 ;  /* 0x0000001400157309 */ /* 0x000ff00000000000 */
[----:B------:R-:W1:Y:S02]  /*2550*/  POPC R36, R36 ;  /* 0x0000002400247309 */ /* 0x000e640000000000 */
[----:B-1----:R-:W-:-:S02]  /*2560*/  IADD3 R34, PT, PT, R34, R21, R36 ;  /* 0x0000001522227210 */ /* 0x002fc40007ffe024 */
[----:B------:R-:W-:-:S04]  /*2570*/  LOP3.LUT R36, R24, R33, RZ, 0xfc, !PT ;  /* 0x0000002118247212 */ /* 0x000fc800078efcff */
[----:B------:R-:W-:Y:S08]  /*2580*/  POPC R24, R25 ;  /* 0x0000001900187309 */ /* 0x000ff00000000000 */
[----:B------:R-:W1:Y:S02]  /*2590*/  POPC R21, R36 ;  /* 0x0000002400157309 */ /* 0x000e640000000000 */
[----:B-1----:R-:W-:-:S02]  /*25a0*/  IADD3 R34, PT, PT, R34, R21, R24 ;  /* 0x0000001522227210 */ /* 0x002fc40007ffe018 */
[----:B------:R-:W2:Y:S01]  /*25b0*/  LDG.E.64 R24, desc[UR8][R18.64+-0x20] ;  /* 0xffffe00812187981 */ /* 0x000ea2000c1e1b00 */
[----:B----4-:R-:W-:Y:S02]  /*25c0*/  LOP3.LUT R21, R22, R33, RZ, 0xfc, !PT ;  /* 0x0000002116157212 */ /* 0x010fe400078efcff */
[----:B------:R-:W-:-:S04]  /*25d0*/  LOP3.LUT R22, R23, R37, RZ, 0xfc, !PT ;  /* 0x0000002517167212 */ /* 0x000fc800078efcff */
[----:B------:R1:W-:Y:S02]  /*25e0*/  POPC R20, R22 ;  /* 0x0000001600147309 */ /* 0x0003e40000000000 */
[----:B-1----:R-:W3:Y:S06]  /*25f0*/  LDG.E.64 R22, desc[UR8][R18.64+-0x18] ;  /* 0xffffe80812167981 */ /* 0x002eec000c1e1b00 */
[----:B------:R-:W1:Y:S02]  /*2600*/  POPC R21, R21 ;  /* 0x0000001500157309 */ /* 0x000e640000000000 */
[----:B-1----:R-:W-:-:S02]  /*2610*/  IADD3 R34, PT, PT, R34, R21, R20 ;  /* 0x0000001522227210 */ /* 0x002fc40007ffe014 */
[----:B------:R-:W4:Y:S01]  /*2620*/  LDG.E.64 R20, desc[UR8][R18.64+-0x10] ;  /* 0xfffff00812147981 */ /* 0x000f22000c1e1b00 */
[----:B--2---:R-:W-:Y:S02]  /*2630*/  LOP3.LUT R36, R25, R37, RZ, 0xfc, !PT ;  /* 0x0000002519247212 */ /* 0x004fe400078efcff */
[----:B------:R-:W-:-:S04]  /*2640*/  LOP3.LUT R24, R24, R33, RZ, 0xfc, !PT ;  /* 0x0000002118187212 */ /* 0x000fc800078efcff */
[----:B------:R-:W-:Y:S08]  /*2650*/  POPC R25, R24 ;  /* 0x0000001800197309 */ /* 0x000ff00000000000 */
[----:B------:R-:W1:Y:S02]  /*2660*/  POPC R36, R36 ;  /* 0x0000002400247309 */ /* 0x000e640000000000 */
[----:B-1----:R-:W-:-:S02]  /*2670*/  IADD3 R34, PT, PT, R34, R25, R36 ;  /* 0x0000001922227210 */ /* 0x002fc40007ffe024 */
[----:B---3--:R-:W-:Y:S02]  /*2680*/  LOP3.LUT R25, R23, R37, RZ, 0xfc, !PT ;  /* 0x0000002517197212 */ /* 0x008fe400078efcff */
[----:B------:R-:W-:Y:S02]  /*2690*/  LOP3.LUT R36, R22, R33, RZ, 0xfc, !PT ;  /* 0x0000002116247212 */ /* 0x000fe400078efcff */
[----:B------:R1:W-:Y:S08]  /*26a0*/  POPC R22, R25 ;  /* 0x0000001900167309 */ /* 0x0003f00000000000 */
[----:B------:R-:W2:Y:S01]  /*26b0*/  POPC R23, R36 ;  /* 0x0000002400177309 */ /* 0x000ea20000000000 */
[----:B-1----:R-:W3:Y:S01]  /*26c0*/  LDG.E.64 R24, desc[UR8][R18.64+-0x8] ;  /* 0xfffff80812187981 */ /* 0x002ee2000c1e1b00 */
[----:B--2---:R-:W-:-:S02]  /*26d0*/  IADD3 R34, PT, PT, R34, R23, R22 ;  /* 0x0000001722227210 */ /* 0x004fc40007ffe016 */
[----:B----4-:R-:W-:Y:S02]  /*26e0*/  LOP3.LUT R22, R20, R33, RZ, 0xfc, !PT ;  /* 0x0000002114167212 */ /* 0x010fe400078efcff */
[----:B------:R-:W-:Y:S02]  /*26f0*/  LOP3.LUT R20, R21, R37, RZ, 0xfc, !PT ;  /* 0x0000002515147212 */ /* 0x000fe400078efcff */
[----:B------:R1:W-:Y:S02]  /*2700*/  POPC R21, R22 ;  /* 0x0000001600157309 */ /* 0x0003e40000000000 */
[----:B-1----:R-:W2:Y:S06]  /*2710*/  LDG.E.64 R22, desc[UR8][R18.64] ;  /* 0x0000000812167981 */ /* 0x002eac000c1e1b00 */
[----:B------:R-:W1:Y:S02]  /*2720*/  POPC R20, R20 ;  /* 0x0000001400147309 */ /* 0x000e640000000000 */
[----:B-1----:R-:W-:-:S02]  /*2730*/  IADD3 R34, PT, PT, R34, R21, R20 ;  /* 0x0000001522227210 */ /* 0x002fc40007ffe014 */
[----:B------:R-:W4:Y:S01]  /*2740*/  LDG.E.64 R20, desc[UR8][R18.64+0x8] ;  /* 0x0000080812147981 */ /* 0x000f22000c1e1b00 */
[----:B---3--:R-:W-:Y:S02]  /*2750*/  LOP3.LUT R36, R25, R37, RZ, 0xfc, !PT ;  /* 0x0000002519247212 */ /* 0x008fe400078efcff */
[----:B------:R-:W-:-:S04]  /*2760*/  LOP3.LUT R24, R24, R33, RZ, 0xfc, !PT ;  /* 0x0000002118187212 */ /* 0x000fc800078efcff */
[----:B------:R-:W-:Y:S08]  /*2770*/  POPC R25, R24 ;  /* 0x0000001800197309 */ /* 0x000ff00000000000 */
[----:B------:R-:W1:Y:S02]  /*2780*/  POPC R36, R36 ;  /* 0x0000002400247309 */ /* 0x000e640000000000 */
[----:B-1----:R-:W-:-:S02]  /*2790*/  IADD3 R34, PT, PT, R34, R25, R36 ;  /* 0x0000001922227210 */ /* 0x002fc40007ffe024 */
[----:B--2---:R-:W-:Y:S02]  /*27a0*/  LOP3.LUT R25, R23, R37, RZ, 0xfc, !PT ;  /* 0x0000002517197212 */ /* 0x004fe400078efcff */
        /* <DEDUP_REMOVED lines=29> */
[----:B------:R1:W4:Y:S01]  /*2980*/  LDG.E.64 R20, desc[UR8][R18.64+0x38] ;  /* 0x0000380812147981 */ /* 0x000322000c1e1b00 */
[----:B------:R-:W-:-:S05]  /*2990*/  VIADD R35, R35, 0x10 ;  /* 0x0000001023237836 */ /* 0x000fca0000000000 */
[----:B------:R-:W-:Y:S02]  /*29a0*/  ISETP.NE.AND P0, PT, R35, RZ, PT ;  /* 0x000000ff2300720c */ /* 0x000fe40003f05270 */
[----:B-1----:R-:W-:-:S05]  /*29b0*/  IADD3 R18, P4, PT, R18, 0x80, RZ ;  /* 0x0000008012127810 */ /* 0x002fca0007f9e0ff */
[----:B------:R-:W-:Y:S01]  /*29c0*/  IMAD.X R19, RZ, RZ, R19, P4 ;  /* 0x000000ffff137224 */ /* 0x000fe200020e0613 */
[----:B---3--:R-:W-:Y:S02]  /*29d0*/  LOP3.LUT R36, R25, R37, RZ, 0xfc, !PT ;  /* 0x0000002519247212 */ /* 0x008fe400078efcff */
[----:B------:R-:W-:-:S04]  /*29e0*/  LOP3.LUT R24, R24, R33, RZ, 0xfc, !PT ;  /* 0x0000002118187212 */ /* 0x000fc800078efcff */
[----:B------:R-:W-:Y:S08]  /*29f0*/  POPC R25, R24 ;  /* 0x0000001800197309 */ /* 0x000ff00000000000 */
[----:B------:R-:W1:Y:S02]  /*2a00*/  POPC R36, R36 ;  /* 0x0000002400247309 */ /* 0x000e640000000000 */
[----:B-1----:R-:W-:-:S02]  /*2a10*/  IADD3 R34, PT, PT, R34, R25, R36 ;  /* 0x0000001922227210 */ /* 0x002fc40007ffe024 */
[----:B--2---:R-:W-:Y:S02]  /*2a20*/  LOP3.LUT R25, R22, R33, RZ, 0xfc, !PT ;  /* 0x0000002116197212 */ /* 0x004fe400078efcff */
[-C--:B------:R-:W-:Y:S02]  /*2a30*/  LOP3.LUT R36, R23, R37.reuse, RZ, 0xfc, !PT ;  /* 0x0000002517247212 */ /* 0x080fe400078efcff */
[----:B------:R-:W-:Y:S08]  /*2a40*/  POPC R23, R25 ;  /* 0x0000001900177309 */ /* 0x000ff00000000000 */
[----:B------:R-:W1:Y:S01]  /*2a50*/  POPC R22, R36 ;  /* 0x0000002400167309 */ /* 0x000e620000000000 */
[----:B----4-:R-:W-:-:S02]  /*2a60*/  LOP3.LUT R21, R21, R37, RZ, 0xfc, !PT ;  /* 0x0000002515157212 */ /* 0x010fc400078efcff */
[----:B-1----:R-:W-:Y:S02]  /*2a70*/  IADD3 R22, PT, PT, R34, R23, R22 ;  /* 0x0000001722167210 */ /* 0x002fe40007ffe016 */
[----:B------:R-:W-:-:S03]  /*2a80*/  LOP3.LUT R23, R20, R33, RZ, 0xfc, !PT ;  /* 0x0000002114177212 */ /* 0x000fc600078efcff */
[----:B------:R-:W-:Y:S08]  /*2a90*/  POPC R20, R21 ;  /* 0x0000001500147309 */ /* 0x000ff00000000000 */
[----:B------:R-:W1:Y:S02]  /*2aa0*/  POPC R23, R23 ;  /* 0x0000001700177309 */ /* 0x000e640000000000 */
[----:B-1----:R-:W-:-:S05]  /*2ab0*/  IADD3 R20, PT, PT, R22, R23, R20 ;  /* 0x0000001716147210 */ /* 0x002fca0007ffe014 */
[----:B------:R-:W-:Y:S01]  /*2ac0*/  VIADD R34, R20, 0xfffffff0 ;  /* 0xfffffff014227836 */ /* 0x000fe20000000000 */
[----:B------:R-:W-:Y:S06]  /*2ad0*/  @P0 BRA `(.L_x_73) ;  /* 0xfffffff800680947 */ /* 0x000fec000383ffff */
[----:B------:R-:W-:Y:S05]  /*2ae0*/  BSYNC.RECONVERGENT B4 ;  /* 0x0000000000047941 */ /* 0x000fea0003800200 */
.L_x_72:
[----:B------:R-:W-:-:S07]  /*2af0*/  IMAD.MOV.U32 R35, RZ, RZ, R27 ;  /* 0x000000ffff237224 */ /* 0x000fce00078e001b */
.L_x_71:
[----:B------:R-:W-:Y:S05]  /*2b00*/  BSYNC.RECONVERGENT B3 ;  /* 0x0000000000037941 */ /* 0x000fea0003800200 */
.L_x_70:
[----:B------:R-:W-:-:S13]  /*2b10*/  ISETP.NE.AND P0, PT, R9, RZ, PT ;  /* 0x000000ff0900720c */ /* 0x000fda0003f05270 */
[----:B------:R-:W-:Y:S05]  /*2b20*/  @!P0 BRA `(.L_x_69) ;  /* 0x0000000400c48947 */ /* 0x000fea0003800000 */
[----:B------:R-:W-:Y:S01]  /*2b30*/  BSSY.RECONVERGENT B3, `(.L_x_74) ;  /* 0x0000036000037945 */ /* 0x000fe20003800200 */
[----:B------:R-:W-:-:S03]  /*2b40*/  ISETP.NE.AND P0, PT, R10, RZ, PT ;  /* 0x000000ff0a00720c */ /* 0x000fc60003f05270 */
[----:B------:R-:W-:Y:S10]  /*2b50*/  @!P1 BRA `(.L_x_75) ;  /* 0x0000000000cc9947 */ /* 0x000ff40003800000 */
[----:B------:R-:W-:-:S05]  /*2b60*/  IMAD.WIDE.U32 R18, R35, 0x8, R12 ;  /* 0x0000000823127825 */ /* 0x000fca00078e000c */
        /* <DEDUP_REMOVED lines=26> */
[----:B------:R-:W4:Y:S04]  /*2d10*/  LDG.E.64 R20, desc[UR8][R18.64+0x30] ;  /* 0x0000300812147981 */ /* 0x000f28000c1e1b00 */
[----:B------:R-:W5:Y:S01]  /*2d20*/  LDG.E.64 R18, desc[UR8][R18.64+0x38] ;  /* 0x0000380812127981 */ /* 0x000f62000c1e1b00 */
[----:B------:R-:W-:Y:S01]  /*2d30*/  VIADD R35, R35, 0x8 ;  /* 0x0000000823237836 */ /* 0x000fe20000000000 */
[----:B--2---:R-:W-:Y:S02]  /*2d40*/  LOP3.LUT R36, R25, R37, RZ, 0xfc, !PT ;  /* 0x0000002519247212 */ /* 0x004fe400078efcff */
[----:B------:R-:W-:-:S04]  /*2d50*/  LOP3.LUT R24, R24, R33, RZ, 0xfc, !PT ;  /* 0x0000002118187212 */ /* 0x000fc800078efcff */
[----:B------:R-:W-:Y:S08]  /*2d60*/  POPC R25, R24 ;  /* 0x0000001800197309 */ /* 0x000ff00000000000 */
[----:B------:R-:W1:Y:S02]  /*2d70*/  POPC R36, R36 ;  /* 0x0000002400247309 */ /* 0x000e640000000000 */
[----:B-1----:R-:W-:-:S02]  /*2d80*/  IADD3 R34, PT, PT, R34, R25, R36 ;  /* 0x0000001922227210 */ /* 0x002fc40007ffe024 */
[----:B---3--:R-:W-:Y:S02]  /*2d90*/  LOP3.LUT R36, R22, R33, RZ, 0xfc, !PT ;  /* 0x0000002116247212 */ /* 0x008fe400078efcff */
[-C--:B------:R-:W-:Y:S02]  /*2da0*/  LOP3.LUT R22, R23, R37.reuse, RZ, 0xfc, !PT ;  /* 0x0000002517167212 */ /* 0x080fe400078efcff */
[----:B------:R-:W-:Y:S08]  /*2db0*/  POPC R23, R36 ;  /* 0x0000002400177309 */ /* 0x000ff00000000000 */
[----:B------:R-:W1:Y:S01]  /*2dc0*/  POPC R22, R22 ;  /* 0x0000001600167309 */ /* 0x000e620000000000 */
[----:B----4-:R-:W-:-:S02]  /*2dd0*/  LOP3.LUT R25, R21, R37, RZ, 0xfc, !PT ;  /* 0x0000002515197212 */ /* 0x010fc400078efcff */
[----:B-----5:R-:W-:Y:S02]  /*2de0*/  LOP3.LUT R21, R18, R33, RZ, 0xfc, !PT ;  /* 0x0000002112157212 */ /* 0x020fe400078efcff */
[----:B------:R-:W-:Y:S02]  /*2df0*/  LOP3.LUT R19, R19, R37, RZ, 0xfc, !PT ;  /* 0x0000002513137212 */ /* 0x000fe400078efcff */
[----:B-1----:R-:W-:Y:S02]  /*2e00*/  IADD3 R22, PT, PT, R34, R23, R22 ;  /* 0x0000001722167210 */ /* 0x002fe40007ffe016 */
[----:B------:R-:W-:Y:S02]  /*2e10*/  LOP3.LUT R23, R20, R33, RZ, 0xfc, !PT ;  /* 0x0000002114177212 */ /* 0x000fe400078efcff */
[----:B------:R-:W-:Y:S08]  /*2e20*/  POPC R20, R25 ;  /* 0x0000001900147309 */ /* 0x000ff00000000000 */
[----:B------:R-:W1:Y:S08]  /*2e30*/  POPC R23, R23 ;  /* 0x0000001700177309 */ /* 0x000e700000000000 */
[----:B------:R-:W-:Y:S08]  /*2e40*/  POPC R21, R21 ;  /* 0x0000001500157309 */ /* 0x000ff00000000000 */
[----:B------:R-:W2:Y:S01]  /*2e50*/  POPC R18, R19 ;  /* 0x0000001300127309 */ /* 0x000ea20000000000 */
[----:B-1----:R-:W-:-:S04]  /*2e60*/  IADD3 R20, PT, PT, R22, R23, R20 ;  /* 0x0000001716147210 */ /* 0x002fc80007ffe014 */
[----:B--2---:R-:W-:-:S05]  /*2e70*/  IADD3 R18, PT, PT, R20, R21, R18 ;  /* 0x0000001514127210 */ /* 0x004fca0007ffe012 */
[----:B------:R-:W-:-:S07]  /*2e80*/  VIADD R34, R18, 0xfffffff8 ;  /* 0xfffffff812227836 */ /* 0x000fce0000000000 */
.L_x_75:
[----:B------:R-:W-:Y:S05]  /*2e90*/  BSYNC.RECONVERGENT B3 ;  /* 0x0000000000037941 */ /* 0x000fea0003800200 */
.L_x_74:
[----:B------:R-:W-:Y:S05]  /*2ea0*/  @!P0 BRA `(.L_x_69) ;  /* 0x0000000000e48947 */ /* 0x000fea0003800000 */
[----:B------:R-:W-:Y:S01]  /*2eb0*/  BSSY.RECONVERGENT B3, `(.L_x_76) ;  /* 0x000001e000037945 */ /* 0x000fe20003800200 */
[----:B------:R-:W-:-:S03]  /*2ec0*/  ISETP.NE.AND P0, PT, R28, RZ, PT ;  /* 0x000000ff1c00720c */ /* 0x000fc60003f05270 */
[----:B------:R-:W-:Y:S10]  /*2ed0*/  @!P2 BRA `(.L_x_77) ;  /* 0x00000000006ca947 */ /* 0x000ff40003800000 */
[----:B------:R-:W-:-:S05]  /*2ee0*/  IMAD.WIDE.U32 R24, R35, 0x8, R12 ;  /* 0x0000000823187825 */ /* 0x000fca00078e000c */
[----:B------:R-:W2:Y:S04]  /*2ef0*/  LDG.E.64 R18, desc[UR8][R24.64] ;  /* 0x0000000818127981 */ /* 0x000ea8000c1e1b00 */
[----:B------:R-:W3:Y:S04]  /*2f00*/  LDG.E.64 R20, desc[UR8][R24.64+0x8] ;  /* 0x0000080818147981 */ /* 0x000ee8000c1e1b00 */
[----:B------:R1:W4:Y:S04]  /*2f10*/  LDG.E.64 R22, desc[UR8][R24.64+0x10] ;  /* 0x0000100818167981 */ /* 0x000328000c1e1b00 */
[----:B------:R-:W5:Y:S01]  /*2f20*/  LDG.E.64 R24, desc[UR8][R24.64+0x18] ;  /* 0x0000180818187981 */ /* 0x000f62000c1e1b00 */
[----:B------:R-:W-:Y:S01]  /*2f30*/  VIADD R35, R35, 0x4 ;  /* 0x0000000423237836 */ /* 0x000fe20000000000 */
[----:B--2---:R-:W-:-:S02]  /*2f40*/  LOP3.LUT R36, R19, R37, RZ, 0xfc, !PT ;  /* 0x0000002513247212 */ /* 0x004fc400078efcff */
[----:B------:R-:W-:Y:S02]  /*2f50*/  LOP3.LUT R18, R18, R33, RZ, 0xfc, !PT ;  /* 0x0000002112127212 */ /* 0x000fe400078efcff */
[----:B---3--:R-:W-:Y:S02]  /*2f60*/  LOP3.LUT R21, R21, R37, RZ, 0xfc, !PT ;  /* 0x0000002515157212 */ /* 0x008fe400078efcff */
[----:B------:R5:W-:Y:S01]  /*2f70*/  POPC R19, R18 ;  /* 0x0000001200137309 */ /* 0x000be20000000000 */
[----:B------:R-:W-:-:S07]  /*2f80*/  LOP3.LUT R20, R20, R33, RZ, 0xfc, !PT ;  /* 0x0000002114147212 */ /* 0x000fce00078efcff */
[----:B------:R-:W2:Y:S01]  /*2f90*/  POPC R36, R36 ;  /* 0x0000002400247309 */ /* 0x000ea20000000000 */
[----:B-----5:R-:W-:Y:S02]  /*2fa0*/  LOP3.LUT R18, R24, R33, RZ, 0xfc, !PT ;  /* 0x0000002118127212 */ /* 0x020fe400078efcff */
[----:B-1----:R-:W-:-:S05]  /*2fb0*/  LOP3.LUT R24, R25, R37, RZ, 0xfc, !PT ;  /* 0x0000002519187212 */ /* 0x002fca00078efcff */
[----:B------:R-:W-:Y:S01]  /*2fc0*/  POPC R21, R21 ;  /* 0x0000001500157309 */ /* 0x000fe20000000000 */
[----:B--2---:R-:W-:-:S07]  /*2fd0*/  IADD3 R34, PT, PT, R34, R19, R36 ;  /* 0x0000001322227210 */ /* 0x004fce0007ffe024 */
[----:B------:R-:W-:Y:S08]  /*2fe0*/  POPC R24, R24 ;  /* 0x0000001800187309 */ /* 0x000ff00000000000 */
[----:B------:R-:W1:Y:S02]  /*2ff0*/  POPC R19, R20 ;  /* 0x0000001400137309 */ /* 0x000e640000000000 */
[----:B-1----:R-:W-:-:S02]  /*3000*/  IADD3 R34, PT, PT, R34, R19, R21 ;  /* 0x0000001322227210 */ /* 0x002fc40007ffe015 */
[----:B----4-:R-:W-:Y:S02]  /*3010*/  LOP3.LUT R19, R22, R33, RZ, 0xfc, !PT ;  /* 0x0000002116137212 */ /* 0x010fe400078efcff */
[----:B------:R-:W-:Y:S02]  /*3020*/  LOP3.LUT R22, R23, R37, RZ, 0xfc, !PT ;  /* 0x0000002517167212 */ /* 0x000fe400078efcff */
[----:B------:R-:W-:Y:S08]  /*3030*/  POPC R23, R18 ;  /* 0x0000001200177309 */ /* 0x000ff00000000000 */
[----:B------:R-:W-:Y:S08]  /*3040*/  POPC R19, R19 ;  /* 0x0000001300137309 */ /* 0x000ff00000000000 */
[----:B------:R-:W1:Y:S02]  /*3050*/  POPC R22, R22 ;  /* 0x0000001600167309 */ /* 0x000e640000000000 */
[----:B-1----:R-:W-:-:S04]  /*3060*/  IADD3 R34, PT, PT, R34, R19, R22 ;  /* 0x0000001322227210 */ /* 0x002fc80007ffe016 */
[----:B------:R-:W-:-:S05]  /*3070*/  IADD3 R34, PT, PT, R34, R23, R24 ;  /* 0x0000001722227210 */ /* 0x000fca0007ffe018 */
[----:B------:R-:W-:-:S07]  /*3080*/  VIADD R34, R34, 0xfffffffc ;  /* 0xfffffffc22227836 */ /* 0x000fce0000000000 */
.L_x_77:
[----:B------:R-:W-:Y:S05]  /*3090*/  BSYNC.RECONVERGENT B3 ;  /* 0x0000000000037941 */ /* 0x000fea0003800200 */
.L_x_76:
[----:B------:R-:W-:Y:S05]  /*30a0*/  @!P0 BRA `(.L_x_69) ;  /* 0x0000000000648947 */ /* 0x000fea0003800000 */
[----:B------:R-:W-:-:S05]  /*30b0*/  IMAD.WIDE.U32 R18, R35, 0x8, R12 ;  /* 0x0000000823127825 */ /* 0x000fca00078e000c */
[----:B------:R-:W2:Y:S01]  /*30c0*/  LDG.E.64 R20, desc[UR8][R18.64] ;  /* 0x0000000812147981 */ /* 0x000ea2000c1e1b00 */
[----:B------:R-:W-:Y:S02]  /*30d0*/  ISETP.NE.AND P0, PT, R28, 0x1, PT ;  /* 0x000000011c00780c */ /* 0x000fe40003f05270 */
[----:B--2---:R-:W-:Y:S02]  /*30e0*/  LOP3.LUT R23, R20, R33, RZ, 0xfc, !PT ;  /* 0x0000002114177212 */ /* 0x004fe400078efcff */
[----:B------:R-:W-:-:S04]  /*30f0*/  LOP3.LUT R21, R21, R37, RZ, 0xfc, !PT ;  /* 0x0000002515157212 */ /* 0x000fc800078efcff */
[----:B------:R-:W-:Y:S08]  /*3100*/  POPC R23, R23 ;  /* 0x0000001700177309 */ /* 0x000ff00000000000 */
[----:B------:R-:W1:Y:S02]  /*3110*/  POPC R20, R21 ;  /* 0x0000001500147309 */ /* 0x000e640000000000 */
[----:B-1----:R-:W-:-:S05]  /*3120*/  IADD3 R20, PT, PT, R34, R23, R20 ;  /* 0x0000001722147210 */ /* 0x002fca0007ffe014 */
[----:B------:R-:W-:Y:S01]  /*3130*/  VIADD R34, R20, 0xffffffff ;  /* 0xffffffff14227836 */ /* 0x000fe20000000000 */
[----:B------:R-:W-:Y:S06]  /*3140*/  @!P0 BRA `(.L_x_69) ;  /* 0x00000000003c8947 */ /* 0x000fec0003800000 */
[----:B------:R-:W-:Y:S01]  /*3150*/  ISETP.NE.AND P0, PT, R28, 0x2, PT ;  /* 0x000000021c00780c */ /* 0x000fe20003f05270 */
[----:B------:R-:W2:-:S12]  /*3160*/  LDG.E.64 R20, desc[UR8][R18.64+0x8] ;  /* 0x0000080812147981 */ /* 0x000e98000c1e1b00 */
[----:B------:R-:W3:Y:S01]  /*3170*/  @P0 LDG.E.64 R22, desc[UR8][R18.64+0x10] ;  /* 0x0000100812160981 */ /* 0x000ee2000c1e1b00 */
[----:B--2---:R-:W-:Y:S02]  /*3180*/  LOP3.LUT R25, R20, R33, RZ, 0xfc, !PT ;  /* 0x0000002114197212 */ /* 0x004fe400078efcff */
[----:B------:R-:W-:-:S04]  /*3190*/  LOP3.LUT R24, R21, R37, RZ, 0xfc, !PT ;  /* 0x0000002515187212 */ /* 0x000fc800078efcff */
[----:B------:R-:W-:Y:S01]  /*31a0*/  POPC R25, R25 ;  /* 0x0000001900197309 */ /* 0x000fe20000000000 */
[----:B---3--:R-:W-:-:S07]  /*31b0*/  @P0 LOP3.LUT R33, R22, R33, RZ, 0xfc, !PT ;  /* 0x0000002116210212 */ /* 0x008fce00078efcff */
[----:B------:R-:W1:Y:S01]  /*31c0*/  POPC R20, R24 ;  /* 0x0000001800147309 */ /* 0x000e620000000000 */
[----:B------:R-:W-:-:S07]  /*31d0*/  @P0 LOP3.LUT R22, R23, R37, RZ, 0xfc, !PT ;  /* 0x0000002517160212 */ /* 0x000fce00078efcff */
[----:B------:R-:W-:Y:S01]  /*31e0*/  @P0 POPC R21, R33 ;  /* 0x0000002100150309 */ /* 0x000fe20000000000 */
[----:B-1----:R-:W-:-:S07]  /*31f0*/  IADD3 R20, PT, PT, R34, R25, R20 ;  /* 0x0000001922147210 */ /* 0x002fce0007ffe014 */
[----:B------:R-:W1:Y:S01]  /*3200*/  @P0 POPC R22, R22 ;  /* 0x0000001600160309 */ /* 0x000e620000000000 */
[----:B------:R-:W-:-:S05]  /*3210*/  VIADD R34, R20, 0xffffffff ;  /* 0xffffffff14227836 */ /* 0x000fca0000000000 */
[----:B-1----:R-:W-:-:S05]  /*3220*/  @P0 IADD3 R21, PT, PT, R34, R21, R22 ;  /* 0x0000001522150210 */ /* 0x002fca0007ffe016 */
[----:B------:R-:W-:-:S07]  /*3230*/  @P0 VIADD R34, R21, 0xffffffff ;  /* 0xffffffff15220836 */ /* 0x000fce0000000000 */
.L_x_69:
[----:B------:R-:W-:Y:S05]  /*3240*/  BSYNC.RECONVERGENT B0 ;  /* 0x0000000000007941 */ /* 0x000fea0003800200 */
.L_x_68:
[----:B------:R-:W-:Y:S02]  /*3250*/  VIADD R19, R32, 0x1 ;  /* 0x0000000120137836 */ /* 0x000fe40000000000 */
[----:B------:R-:W-:-:S03]  /*3260*/  IMAD.IADD R34, R6, 0x1, -R34 ;  /* 0x0000000106227824 */ /* 0x000fc600078e0a22 */
[----:B------:R-:W-:Y:S01]  /*3270*/  ISETP.GT.AND P0, PT, R4, R19, PT ;  /* 0x000000130400720c */ /* 0x000fe20003f04270 */
[----:B------:R-:W-:-:S12]  /*3280*/  VIADD R18, R34, 0x4 ;  /* 0x0000000422127836 */ /* 0x000fd80000000000 */
[----:B------:R-:W-:Y:S01]  /*3290*/  @!P0 IMAD.MOV R18, RZ, RZ, R34 ;  /* 0x000000ffff128224 */ /* 0x000fe200078e0222 */
[----:B------:R-:W-:-:S04]  /*32a0*/  PLOP3.LUT P0, PT, PT, PT, PT, 0x80, 0x8 ;  /* 0x000000000008781c */ /* 0x000fc80003f0f070 */
[----:B------:R-:W-:-:S13]  /*32b0*/  ISETP.GT.AND P4, PT, R18, R7, PT ;  /* 0x000000071200720c */ /* 0x000fda0003f84270 */
[----:B------:R-:W-:-:S04]  /*32c0*/  @!P4 ISETP.GE.AND P5, PT, R31, R8, PT ;  /* 0x000000081f00c20c */ /* 0x000fc80003fa6270 */
[----:B------:R-:W-:-:S04]  /*32d0*/  @!P4 ISETP.EQ.AND P0, PT, R18, R7, !P5 ;  /* 0x000000071200c20c */ /* 0x000fc80006f02270 */
[----:B------:R-:W-:Y:S02]  /*32e0*/  SEL R7, R18, R7, P0 ;  /* 0x0000000712077207 */ /* 0x000fe40000000000 */
[----:B------:R-:W-:-:S07]  /*32f0*/  SEL R8, R31, R8, P0 ;  /* 0x000000081f087207 */ /* 0x000fce0000000000 */
.L_x_67:
[----:B------:R-:W-:Y:S05]  /*3300*/  BSYNC.RECONVERGENT B1 ;  /* 0x0000000000017941 */ /* 0x000fea0003800200 */
.L_x_66:
[----:B------:R-:W-:Y:S05]  /*3310*/  @P3 BRA `(.L_x_78) ;  /* 0xffffffec00d43947 */ /* 0x000fea000383ffff */
.L_x_65:
[----:B------:R-:W-:Y:S05]  /*3320*/  BSYNC.RECONVERGENT B2 ;  /* 0x0000000000027941 */ /* 0x000fea0003800200 */
.L_x_64:
[----:B------:R-:W-:-:S04]  /*3330*/  ISETP.NE.AND P0, PT, R8, R3, PT ;  /* 0x000000030800720c */ /* 0x000fc80003f05270 */
[----:B------:R-:W-:-:S13]  /*3340*/  ISETP.LT.OR P0, PT, R7, 0x1, !P0 ;  /* 0x000000010700780c */ /* 0x000fda0004701670 */
[----:B------:R-:W-:Y:S05]  /*3350*/  @P0 EXIT ;  /* 0x000000000000094d */ /* 0x000fea0003800000 */
[----:B------:R-:W2:Y:S01]  /*3360*/  LDC R6, c[0x0][0x384] ;  /* 0x0000e100ff067b82 */ /* 0x000ea20000000800 */
[----:B------:R-:W-:Y:S01]  /*3370*/  ISETP.GE.AND P2, PT, R2, RZ, PT ;  /* 0x000000ff0200720c */ /* 0x000fe20003f46270 */
[----:B------:R-:W-:Y:S01]  /*3380*/  VOTEU.ANY UR4, UPT, PT ;  /* 0x0000000000047886 */ /* 0x000fe200038e0100 */
[----:B------:R-:W-:Y:S01]  /*3390*/  VIMNMX R5, PT, PT, R5, 0xff, PT ;  /* 0x000000ff05057848 */ /* 0x000fe20003fe0100 */
[----:B------:R-:W-:Y:S01]  /*33a0*/  UFLO.U32 UR5, UR4 ;  /* 0x00000004000572bd */ /* 0x000fe200080e0000 */
[----:B------:R-:W-:Y:S01]  /*33b0*/  STG.E desc[UR8][R16.64], R8 ;  /* 0x0000000810007986 */ /* 0x000fe2000c101908 */
[----:B--2---:R-:W-:-:S04]  /*33c0*/  IABS R9, R6 ;  /* 0x0000000600097213 */ /* 0x004fc80000000000 */
[----:B------:R-:W2:Y:S08]  /*33d0*/  I2F.RP R0, R9 ;  /* 0x0000000900007306 */ /* 0x000eb00000209400 */
[----:B--2---:R-:W2:Y:S02]  /*33e0*/  MUFU.RCP R0, R0 ;  /* 0x0000000000007308 */ /* 0x004ea40000001000 */
[----:B--2---:R-:W-:-:S06]  /*33f0*/  VIADD R10, R0, 0xffffffe ;  /* 0x0ffffffe000a7836 */ /* 0x004fcc0000000000 */
[----:B------:R2:W3:Y:S02]  /*3400*/  F2I.FTZ.U32.TRUNC.NTZ R11, R10 ;  /* 0x0000000a000b7305 */ /* 0x0004e4000021f000 */
[----:B--2---:R-:W-:Y:S02]  /*3410*/  IMAD.MOV.U32 R10, RZ, RZ, RZ ;  /* 0x000000ffff0a7224 */ /* 0x004fe400078e00ff */
[----:B---3--:R-:W-:-:S04]  /*3420*/  IMAD.MOV R4, RZ, RZ, -R11 ;  /* 0x000000ffff047224 */ /* 0x008fc800078e0a0b */
[----:B------:R-:W-:Y:S01]  /*3430*/  IMAD R3, R4, R9, RZ ;  /* 0x0000000904037224 */ /* 0x000fe200078e02ff */
[----:B------:R-:W-:-:S03]  /*3440*/  IABS R4, R2 ;  /* 0x0000000200047213 */ /* 0x000fc60000000000 */
[----:B------:R-:W-:Y:S02]  /*3450*/  IMAD.HI.U32 R11, R11, R3, R10 ;  /* 0x000000030b0b7227 */ /* 0x000fe400078e000a */
[----:B------:R-:W2:Y:S01]  /*3460*/  S2R R10, SR_LANEID ;  /* 0x00000000000a7919 */ /* 0x000ea20000000000 */
[----:B------:R-:W3:Y:S03]  /*3470*/  LDC.64 R2, c[0x0][0x3d0] ;  /* 0x0000f400ff027b82 */ /* 0x000ee60000000a00 */
[----:B------:R-:W-:-:S04]  /*3480*/  IMAD.HI.U32 R11, R11, R4, RZ ;  /* 0x000000040b0b7227 */ /* 0x000fc800078e00ff */
[----:B------:R-:W-:-:S04]  /*3490*/  IMAD.MOV R11, RZ, RZ, -R11 ;  /* 0x000000ffff0b7224 */ /* 0x000fc800078e0a0b */
[----:B------:R-:W-:Y:S02]  /*34a0*/  IMAD R0, R9, R11, R4 ;  /* 0x0000000b09007224 */ /* 0x000fe400078e0204 */
[----:B------:R-:W-:-:S03]  /*34b0*/  IMAD R4, R5, 0x100, R6 ;  /* 0x0000010005047824 */ /* 0x000fc600078e0206 */
[----:B------:R-:W-:Y:S01]  /*34c0*/  ISETP.GT.U32.AND P0, PT, R9, R0, PT ;  /* 0x000000000900720c */ /* 0x000fe20003f04070 */
[----:B------:R-:W-:-:S12]  /*34d0*/  IMAD R7, R7, 0x10000, R4 ;  /* 0x0001000007077824 */ /* 0x000fd800078e0204 */
[----:B------:R-:W-:Y:S01]  /*34e0*/  @!P0 IMAD.IADD R0, R0, 0x1, -R9 ;  /* 0x0000000100008824 */ /* 0x000fe200078e0a09 */
[----:B------:R-:W-:-:S04]  /*34f0*/  ISETP.NE.AND P0, PT, R6, RZ, PT ;  /* 0x000000ff0600720c */ /* 0x000fc80003f05270 */
[----:B------:R-:W-:-:S13]  /*3500*/  ISETP.GT.U32.AND P1, PT, R9, R0, PT ;  /* 0x000000000900720c */ /* 0x000fda0003f24070 */
[----:B------:R-:W-:Y:S01]  /*3510*/  @!P1 IMAD.IADD R0, R0, 0x1, -R9 ;  /* 0x0000000100009824 */ /* 0x000fe200078e0a09 */
[----:B--2---:R-:W-:Y:S01]  /*3520*/  ISETP.EQ.U32.AND P1, PT, R10, UR5, PT ;  /* 0x000000050a007c0c */ /* 0x004fe2000bf22070 */
[----:B------:R-:W3:Y:S02]  /*3530*/  POPC R9, UR4 ;  /* 0x0000000400097d09 */ /* 0x000ee40008000000 */
[----:B------:R-:W-:Y:S01]  /*3540*/  @!P2 IMAD.MOV R0, RZ, RZ, -R0 ;  /* 0x000000ffff00a224 */ /* 0x000fe200078e0a00 */
[----:B------:R-:W-:-:S05]  /*3550*/  @!P0 LOP3.LUT R0, RZ, R6, RZ, 0x33, !PT ;  /* 0x00000006ff008212 */ /* 0x000fca00078e33ff */
[----:B------:R-:W-:-:S05]  /*3560*/  IMAD.IADD R7, R7, 0x1, -R0 ;  /* 0x0000000107077824 */ /* 0x000fca00078e0a00 */
[----:B------:R-:W-:Y:S04]  /*3570*/  STG.E desc[UR8][R14.64], R7 ;  /* 0x000000070e007986 */ /* 0x000fe8000c101908 */
[----:B---3--:R-:W-:Y:S01]  /*3580*/  @P1 REDG.E.ADD.STRONG.GPU desc[UR8][R2.64], R9 ;  /* 0x000000090200198e */ /* 0x008fe2000c12e108 */
[----:B------:R-:W-:Y:S05]  /*3590*/  EXIT ;  /* 0x000000000000794d */ /* 0x000fea0003800000 */
        .weak           $__internal_0_$__cuda_sm20_div_u64
        .type           $__internal_0_$__cuda_sm20_div_u64,@function
        .size           $__internal_0_$__cuda_sm20_div_u64,(.L_x_121 - $__internal_0_$__cuda_sm20_div_u64)
$__internal_0_$__cuda_sm20_div_u64:
[----:B------:R-:W-:Y:S02]  /*35a0*/  IMAD.MOV.U32 R24, RZ, RZ, R10 ;  /* 0x000000ffff187224 */ /* 0x000fe400078e000a */
[----:B------:R-:W-:-:S04]  /*35b0*/  IMAD.MOV.U32 R25, RZ, RZ, RZ ;  /* 0x000000ffff197224 */ /* 0x000fc800078e00ff */
[----:B------:R-:W0:Y:S08]  /*35c0*/  I2F.U64.RP R24, R24 ;  /* 0x0000001800187312 */ /* 0x000e300000309000 */
[----:B0-----:R-:W0:Y:S02]  /*35d0*/  MUFU.RCP R18, R24 ;  /* 0x0000001800127308 */ /* 0x001e240000001000 */
[----:B0-----:R-:W-:-:S06]  /*35e0*/  VIADD R18, R18, 0x1ffffffe ;  /* 0x1ffffffe12127836 */ /* 0x001fcc0000000000 */
[----:B------:R-:W0:Y:S02]  /*35f0*/  F2I.U64.TRUNC R18, R18 ;  /* 0x0000001200127311 */ /* 0x000e24000020d800 */
[----:B0-----:R-:W-:-:S04]  /*3600*/  IMAD.WIDE.U32 R22, R18, R10, RZ ;  /* 0x0000000a12167225 */ /* 0x001fc800078e00ff */
[----:B------:R-:W-:Y:S01]  /*3610*/  IMAD R23, R19, R10, R23 ;  /* 0x0000000a13177224 */ /* 0x000fe200078e0217 */
[----:B------:R-:W-:-:S05]  /*3620*/  IADD3 R27, P0, PT, RZ, -R22, RZ ;  /* 0x80000016ff1b7210 */ /* 0x000fca0007f1e0ff */
[----:B------:R-:W-:-:S04]  /*3630*/  IMAD.HI.U32 R22, R18, R27, RZ ;  /* 0x0000001b12167227 */ /* 0x000fc800078e00ff */
[----:B------:R-:W-:Y:S02]  /*3640*/  IMAD.X R29, RZ, RZ, ~R23, P0 ;  /* 0x000000ffff1d7224 */ /* 0x000fe400000e0e17 */
[----:B------:R-:W-:Y:S02]  /*3650*/  IMAD.MOV.U32 R23, RZ, RZ, R18 ;  /* 0x000000ffff177224 */ /* 0x000fe400078e0012 */
[-C--:B------:R-:W-:Y:S02]  /*3660*/  IMAD R25, R19, R29.reuse, RZ ;  /* 0x0000001d13197224 */ /* 0x080fe400078e02ff */
[----:B------:R-:W-:-:S04]  /*3670*/  IMAD.WIDE.U32 R22, P0, R18, R29, R22 ;  /* 0x0000001d12167225 */ /* 0x000fc80007800016 */
[----:B------:R-:W-:-:S04]  /*3680*/  IMAD.HI.U32 R29, R19, R29, RZ ;  /* 0x0000001d131d7227 */ /* 0x000fc800078e00ff */
[----:B------:R-:W-:-:S05]  /*3690*/  IMAD.HI.U32 R22, P2, R19, R27, R22 ;  /* 0x0000001b13167227 */ /* 0x000fca0007840016 */
[----:B------:R-:W-:Y:S01]  /*36a0*/  IADD3 R23, P3, PT, R25, R22, RZ ;  /* 0x0000001619177210 */ /* 0x000fe20007f7e0ff */
[----:B------:R-:W-:-:S04]  /*36b0*/  IMAD.X R22, R29, 0x1, R19, P0 ;  /* 0x000000011d167824 */ /* 0x000fc800000e0613 */
[----:B------:R-:W-:Y:S01]  /*36c0*/  IMAD.WIDE.U32 R18, R23, R10, RZ ;  /* 0x0000000a17127225 */ /* 0x000fe200078e00ff */
[----:B------:R-:W-:Y:S02]  /*36d0*/  IADD3.X R25, PT, PT, RZ, RZ, R22, P3, P2 ;  /* 0x000000ffff197210 */ /* 0x000fe40001fe4416 */
[----:B------:R-:W-:-:S03]  /*36e0*/  IADD3 R27, P0, PT, RZ, -R18, RZ ;  /* 0x80000012ff1b7210 */ /* 0x000fc60007f1e0ff */
[----:B------:R-:W-:Y:S02]  /*36f0*/  IMAD R18, R25, R10, R19 ;  /* 0x0000000a19127224 */ /* 0x000fe400078e0213 */
[----:B------:R-:W-:Y:S02]  /*3700*/  IMAD.MOV.U32 R19, RZ, RZ, RZ ;  /* 0x000000ffff137224 */ /* 0x000fe400078e00ff */
[----:B------:R-:W-:-:S04]  /*3710*/  IMAD.HI.U32 R22, R23, R27, RZ ;  /* 0x0000001b17167227 */ /* 0x000fc800078e00ff */
[----:B------:R-:W-:-:S04]  /*3720*/  IMAD.X R18, RZ, RZ, ~R18, P0 ;  /* 0x000000ffff127224 */ /* 0x000fc800000e0e12 */
[----:B------:R-:W-:-:S04]  /*3730*/  IMAD.WIDE.U32 R22, P0, R23, R18, R22 ;  /* 0x0000001217167225 */ /* 0x000fc80007800016 */
[C---:B------:R-:W-:Y:S02]  /*3740*/  IMAD R24, R25.reuse, R18, RZ ;  /* 0x0000001219187224 */ /* 0x040fe400078e02ff */
[----:B------:R-:W-:-:S04]  /*3750*/  IMAD.HI.U32 R23, P2, R25, R27, R22 ;  /* 0x0000001b19177227 */ /* 0x000fc80007840016 */
[----:B------:R-:W-:Y:S01]  /*3760*/  IMAD.HI.U32 R18, R25, R18, RZ ;  /* 0x0000001219127227 */ /* 0x000fe200078e00ff */
[----:B------:R-:W-:-:S03]  /*3770*/  IADD3 R23, P3, PT, R24, R23, RZ ;  /* 0x0000001718177210 */ /* 0x000fc60007f7e0ff */
[----:B------:R-:W-:Y:S02]  /*3780*/  IMAD.X R25, R18, 0x1, R25, P0 ;  /* 0x0000000112197824 */ /* 0x000fe400000e0619 */
[----:B------:R-:W-:-:S03]  /*3790*/  IMAD.HI.U32 R18, R23, R12, RZ ;  /* 0x0000000c17127227 */ /* 0x000fc600078e00ff */
[----:B------:R-:W-:Y:S01]  /*37a0*/  IADD3.X R25, PT, PT, RZ, RZ, R25, P3, P2 ;  /* 0x000000ffff197210 */ /* 0x000fe20001fe4419 */
[----:B------:R-:W-:-:S04]  /*37b0*/  IMAD.WIDE.U32 R18, R23, R13, R18 ;  /* 0x0000000d17127225 */ /* 0x000fc800078e0012 */
[C---:B------:R-:W-:Y:S02]  /*37c0*/  IMAD R23, R25.reuse, R13, RZ ;  /* 0x0000000d19177224 */ /* 0x040fe400078e02ff */
[----:B------:R-:W-:-:S04]  /*37d0*/  IMAD.HI.U32 R18, P0, R25, R12, R18 ;  /* 0x0000000c19127227 */ /* 0x000fc80007800012 */
[----:B------:R-:W-:Y:S01]  /*37e0*/  IMAD.HI.U32 R25, R25, R13, RZ ;  /* 0x0000000d19197227 */ /* 0x000fe200078e00ff */
[----:B------:R-:W-:-:S03]  /*37f0*/  IADD3 R23, P2, PT, R23, R18, RZ ;  /* 0x0000001217177210 */ /* 0x000fc60007f5e0ff */
[----:B------:R-:W-:-:S04]  /*3800*/  IMAD.X R18, RZ, RZ, R25, P0 ;  /* 0x000000ffff127224 */ /* 0x000fc800000e0619 */
[----:B------:R-:W-:Y:S02]  /*3810*/  IMAD.X R25, RZ, RZ, R18, P2 ;  /* 0x000000ffff197224 */ /* 0x000fe400010e0612 */
[----:B------:R-:W-:-:S04]  /*3820*/  IMAD.WIDE.U32 R18, R23, R10, RZ ;  /* 0x0000000a17127225 */ /* 0x000fc800078e00ff */
[----:B------:R-:W-:Y:S01]  /*3830*/  IMAD R25, R25, R10, R19 ;  /* 0x0000000a19197224 */ /* 0x000fe200078e0213 */
[----:B------:R-:W-:Y:S01]  /*3840*/  IADD3 R19, P0, PT, -R18, R12, RZ ;  /* 0x0000000c12137210 */ /* 0x000fe20007f1e1ff */
[----:B------:R-:W-:-:S04]  /*3850*/  VIADD R12, R23, 0x1 ;  /* 0x00000001170c7836 */ /* 0x000fc80000000000 */
[----:B------:R-:W-:Y:S01]  /*3860*/  IMAD.X R25, R13, 0x1, ~R25, P0 ;  /* 0x000000010d197824 */ /* 0x000fe200000e0e19 */
[----:B------:R-:W-:Y:S02]  /*3870*/  ISETP.GE.U32.AND P0, PT, R19, R10, PT ;  /* 0x0000000a1300720c */ /* 0x000fe40003f06070 */
[-C--:B------:R-:W-:Y:S02]  /*3880*/  IADD3 R13, P2, PT, -R10, R19.reuse, RZ ;  /* 0x000000130a0d7210 */ /* 0x080fe40007f5e1ff */
[C---:B------:R-:W-:Y:S02]  /*3890*/  ISETP.GE.U32.AND.EX P0, PT, R25.reuse, RZ, PT, P0 ;  /* 0x000000ff1900720c */ /* 0x040fe40003f06100 */
[----:B------:R-:W-:Y:S02]  /*38a0*/  IADD3.X R18, PT, PT, R25, -0x1, RZ, P2, !PT ;  /* 0xffffffff19127810 */ /* 0x000fe400017fe4ff */
[----:B------:R-:W-:Y:S02]  /*38b0*/  SEL R13, R13, R19, P0 ;  /* 0x000000130d0d7207 */ /* 0x000fe40000000000 */
[----:B------:R-:W-:-:S02]  /*38c0*/  SEL R12, R12, R23, P0 ;  /* 0x000000170c0c7207 */ /* 0x000fc40000000000 */
[----:B------:R-:W-:Y:S02]  /*38d0*/  SEL R18, R18, R25, P0 ;  /* 0x0000001912127207 */ /* 0x000fe40000000000 */
[----:B------:R-:W-:Y:S01]  /*38e0*/  ISETP.GE.U32.AND P0, PT, R13, R10, PT ;  /* 0x0000000a0d00720c */ /* 0x000fe20003f06070 */
[----:B------:R-:W-:Y:S01]  /*38f0*/  VIADD R19, R12, 0x1 ;  /* 0x000000010c137836 */ /* 0x000fe20000000000 */
[----:B------:R-:W-:Y:S01]  /*3900*/  ISETP.NE.U32.AND P2, PT, R10, RZ, PT ;  /* 0x000000ff0a00720c */ /* 0x000fe20003f45070 */
[----:B------:R-:W-:Y:S01]  /*3910*/  IMAD.MOV.U32 R13, RZ, RZ, 0x0 ;  /* 0x00000000ff0d7424 */ /* 0x000fe200078e00ff */
[----:B------:R-:W-:Y:S02]  /*3920*/  ISETP.GE.U32.AND.EX P0, PT, R18, RZ, PT, P0 ;  /* 0x000000ff1200720c */ /* 0x000fe40003f06100 */
[----:B------:R-:W-:Y:S02]  /*3930*/  ISETP.NE.AND.EX P2, PT, RZ, RZ, PT, P2 ;  /* 0x000000ffff00720c */ /* 0x000fe40003f45320 */
[----:B------:R-:W-:Y:S01]  /*3940*/  SEL R19, R19, R12, P0 ;  /* 0x0000000c13137207 */ /* 0x000fe20000000000 */
[----:B------:R-:W-:-:S03]  /*3950*/  IMAD.MOV.U32 R12, RZ, RZ, R6 ;  /* 0x000000ffff0c7224 */ /* 0x000fc600078e0006 */
[----:B------:R-:W-:Y:S01]  /*3960*/  SEL R19, R19, 0xffffffff, P2 ;  /* 0xffffffff13137807 */ /* 0x000fe20001000000 */
[----:B------:R-:W-:Y:S06]  /*3970*/  RET.REL.NODEC R12 `(compute_refinement_moves) ;  /* 0xffffffc40ca07950 */ /* 0x000fec0003c3ffff */
.L_x_79:
        /* <DEDUP_REMOVED lines=16> */
.L_x_121:


//--------------------- .text.execute_node_assignments --------------------------
	.section	.text.execute_node_assignments,"ax",@progbits
	.align	128
        .global         execute_node_assignments
        .type           execute_node_assignments,@function
        .size           execute_node_assignments,(.L_x_125 - execute_node_assignments)
        .other          execute_node_assignments,@"STO_CUDA_ENTRY STV_DEFAULT"
execute_node_assignments:
.text.execute_node_assignments:
[----:B------:R-:W-:Y:S01]  /*0000*/  LDC R1, c[0x0][0x37c] ;  /* 0x0000df00ff017b82 */ /* 0x000fe20000000800 */
[----:B------:R-:W0:Y:S07]  /*0010*/  S2R R0, SR_TID.X ;  /* 0x0000000000007919 */ /* 0x000e2e0000002100 */
[----:B------:R-:W0:Y:S08]  /*0020*/  S2UR UR4, SR_CTAID.X ;  /* 0x00000000000479c3 */ /* 0x000e300000002500 */
[----:B------:R-:W1:Y:S01]  /*0030*/  LDC R2, c[0x0][0x380] ;  /* 0x0000e000ff027b82 */ /* 0x000e620000000800 */
[----:B0-----:R-:W-:-:S04]  /*0040*/  LOP3.LUT P0, RZ, R0, UR4, RZ, 0xfc, !PT ;  /* 0x0000000400ff7c12 */ /* 0x001fc8000f80fcff */
[----:B-1----:R-:W-:-:S13]  /*0050*/  ISETP.LT.OR P0, PT, R2, 0x1, P0 ;  /* 0x000000010200780c */ /* 0x002fda0000701670 */
[----:B------:R-:W-:Y:S05]  /*0060*/  @P0 EXIT ;  /* 0x000000000000094d */ /* 0x000fea0003800000 */
[----:B------:R-:W0:Y:S01]  /*0070*/  LDCU UR4, c[0x0][0x384] ;  /* 0x00007080ff0477ac */ /* 0x000e220008000800 */
[----:B------:R-:W1:Y:S01]  /*0080*/  LDCU.64 UR12, c[0x0][0x358] ;  /* 0x00006b00ff0c77ac */ /* 0x000e620008000a00 */
[----:B0-----:R-:W-:-:S09]  /*0090*/  UISETP.GE.AND UP0, UPT, UR4, 0x1, UPT ;  /* 0x000000010400788c */ /* 0x001fd2000bf06270 */
[----:B-1----:R-:W-:Y:S05]  /*00a0*/  BRA.U !UP0, `(.L_x_80) ;  /* 0x0000000508947547 */ /* 0x002fea000b800000 */
[----:B------:R-:W-:-:S07]  /*00b0*/  IMAD.MOV.U32 R0, RZ, RZ, RZ ;  /* 0x000000ffff007224 */ /* 0x000fce00078e00ff */
.L_x_85:
[----:B0-2---:R-:W0:Y:S01]  /*00c0*/  LDC.64 R6, c[0x0][0x398] ;  /* 0x0000e600ff067b82 */ /* 0x005e220000000a00 */
[----:B------:R-:W1:Y:S07]  /*00d0*/  LDCU.64 UR4, c[0x0][0x380] ;  /* 0x00007000ff0477ac */ /* 0x000e6e0008000a00 */
[----:B------:R-:W2:Y:S01]  /*00e0*/  LDC.64 R4, c[0x0][0x390] ;  /* 0x0000e400ff047b82 */ /* 0x000ea20000000a00 */
[----:B0-----:R-:W-:-:S05]  /*00f0*/  IMAD.WIDE.U32 R6, R0, 0x4, R6 ;  /* 0x0000000400067825 */ /* 0x001fca00078e0006 */
[----:B------:R-:W1:Y:S01]  /*0100*/  LDG.E R3, desc[UR12][R6.64] ;  /* 0x0000000c06037981 */ /* 0x000e62000c1e1900 */
[----:B--2---:R-:W-:-:S05]  /*0110*/  IMAD.WIDE.U32 R4, R0, 0x4, R4 ;  /* 0x0000000400047825 */ /* 0x004fca00078e0004 */
[----:B------:R-:W2:Y:S01]  /*0120*/  LDG.E R2, desc[UR12][R4.64] ;  /* 0x0000000c04027981 */ /* 0x000ea2000c1e1900 */
[----:B-1----:R-:W-:-:S04]  /*0130*/  ISETP.GE.U32.AND P0, PT, R3, UR5, PT ;  /* 0x0000000503007c0c */ /* 0x002fc8000bf06070 */
[----:B--2---:R-:W-:-:S13]  /*0140*/  ISETP.GE.U32.OR P0, PT, R2, UR4, P0 ;  /* 0x0000000402007c0c */ /* 0x004fda0008706470 */
[----:B------:R-:W-:Y:S05]  /*0150*/  @P0 BRA `(.L_x_81) ;  /* 0x0000000400540947 */ /* 0x000fea0003800000 */
[----:B------:R-:W0:Y:S01]  /*0160*/  I2F.U32.RP R6, UR5 ;  /* 0x0000000500067d06 */ /* 0x000e220008209000 */
[----:B------:R-:W-:Y:S01]  /*0170*/  LOP3.LUT R14, RZ, UR5, RZ, 0x33, !PT ;  /* 0x00000005ff0e7c12 */ /* 0x000fe2000f8e33ff */
[----:B------:R-:W1:Y:S06]  /*0180*/  LDCU UR4, c[0x0][0x388] ;  /* 0x00007100ff0477ac */ /* 0x000e6c0008000800 */
[----:B0-----:R-:W0:Y:S02]  /*0190*/  MUFU.RCP R6, R6 ;  /* 0x0000000600067308 */ /* 0x001e240000001000 */
[----:B0-----:R-:W-:-:S06]  /*01a0*/  VIADD R4, R6, 0xffffffe ;  /* 0x0ffffffe06047836 */ /* 0x001fcc0000000000 */
[----:B------:R0:W2:Y:S02]  /*01b0*/  F2I.FTZ.U32.TRUNC.NTZ R5, R4 ;  /* 0x0000000400057305 */ /* 0x0000a4000021f000 */
[----:B0-----:R-:W-:Y:S02]  /*01c0*/  HFMA2 R4, -RZ, RZ, 0, 0 ;  /* 0x00000000ff047431 */ /* 0x001fe400000001ff */
[----:B--2---:R-:W-:-:S04]  /*01d0*/  IMAD.MOV R7, RZ, RZ, -R5 ;  /* 0x000000ffff077224 */ /* 0x004fc800078e0a05 */
[----:B------:R-:W-:-:S04]  /*01e0*/  IMAD R7, R7, UR5, RZ ;  /* 0x0000000507077c24 */ /* 0x000fc8000f8e02ff */
[----:B------:R-:W-:-:S06]  /*01f0*/  IMAD.HI.U32 R12, R5, R7, R4 ;  /* 0x00000007050c7227 */ /* 0x000fcc00078e0004 */
[----:B------:R-:W-:-:S04]  /*0200*/  IMAD.HI.U32 R5, R12, R3, RZ ;  /* 0x000000030c057227 */ /* 0x000fc800078e00ff */
[----:B------:R-:W-:Y:S02]  /*0210*/  IMAD.MOV R8, RZ, RZ, -R5 ;  /* 0x000000ffff087224 */ /* 0x000fe400078e0a05 */
[----:B------:R-:W0:Y:S02]  /*0220*/  LDC.64 R4, c[0x0][0x3a8] ;  /* 0x0000ea00ff047b82 */ /* 0x000e240000000a00 */
[----:B------:R-:W-:-:S05]  /*0230*/  IMAD R7, R8, UR5, R3 ;  /* 0x0000000508077c24 */ /* 0x000fca000f8e0203 */
[----:B------:R-:W-:-:S13]  /*0240*/  ISETP.GE.U32.AND P0, PT, R7, UR5, PT ;  /* 0x0000000507007c0c */ /* 0x000fda000bf06070 */
[----:B------:R-:W-:Y:S01]  /*0250*/  @P0 VIADD R7, R7, -UR5 ;  /* 0x8000000507070c36 */ /* 0x000fe20008000000 */
[----:B------:R-:W-:-:S04]  /*0260*/  ISETP.NE.U32.AND P0, PT, RZ, UR5, PT ;  /* 0x00000005ff007c0c */ /* 0x000fc8000bf05070 */
[----:B------:R-:W-:-:S13]  /*0270*/  ISETP.GE.U32.AND P1, PT, R7, UR5, PT ;  /* 0x0000000507007c0c */ /* 0x000fda000bf26070 */
[----:B------:R-:W-:-:S05]  /*0280*/  @P1 VIADD R7, R7, -UR5 ;  /* 0x8000000507071c36 */ /* 0x000fca0008000000 */
[----:B------:R-:W-:-:S05]  /*0290*/  SEL R11, R14, R7, !P0 ;  /* 0x000000070e0b7207 */ /* 0x000fca0004000000 */
[----:B0-----:R-:W-:-:S05]  /*02a0*/  IMAD.WIDE.U32 R4, R11, 0x4, R4 ;  /* 0x000000040b047825 */ /* 0x001fca00078e0004 */
[----:B------:R-:W1:Y:S02]  /*02b0*/  LDG.E R6, desc[UR12][R4.64] ;  /* 0x0000000c04067981 */ /* 0x000e64000c1e1900 */
[----:B-1----:R-:W-:-:S13]  /*02c0*/  ISETP.GE.AND P1, PT, R6, UR4, PT ;  /* 0x0000000406007c0c */ /* 0x002fda000bf26270 */
[----:B------:R-:W-:Y:S05]  /*02d0*/  @!P1 BRA `(.L_x_82) ;  /* 0x0000000000dc9947 */ /* 0x000fea0003800000 */
[----:B------:R-:W0:Y:S01]  /*02e0*/  LDC R4, c[0x0][0x384] ;  /* 0x0000e100ff047b82 */ /* 0x000e220000000800 */
[----:B------:R-:W-:Y:S01]  /*02f0*/  MOV R10, RZ ;  /* 0x000000ff000a7202 */ /* 0x000fe20000000f00 */
[----:B------:R-:W1:Y:S06]  /*0300*/  LDCU UR4, c[0x0][0x388] ;  /* 0x00007100ff0477ac */ /* 0x000e6c0008000800 */
[----:B------:R-:W2:Y:S02]  /*0310*/  LDC.64 R6, c[0x0][0x3a8] ;  /* 0x0000ea00ff067b82 */ /* 0x000ea40000000a00 */
.L_x_84:
[----:B------:R-:W-:-:S05]  /*0320*/  VIADD R10, R10, 0x1 ;  /* 0x000000010a0a7836 */ /* 0x000fca0000000000 */
[----:B0-----:R-:W-:-:S13]  /*0330*/  ISETP.NE.AND P1, PT, R10, R4, PT ;  /* 0x000000040a00720c */ /* 0x001fda0003f25270 */
[----:B------:R-:W-:Y:S05]  /*0340*/  @!P1 BRA `(.L_x_83) ;  /* 0x0000000000409947 */ /* 0x000fea0003800000 */
[----:B------:R-:W-:-:S04]  /*0350*/  IMAD.IADD R5, R3, 0x1, R10 ;  /* 0x0000000103057824 */ /* 0x000fc800078e020a */
[----:B------:R-:W-:-:S05]  /*0360*/  IMAD.HI.U32 R8, R12, R5, RZ ;  /* 0x000000050c087227 */ /* 0x000fca00078e00ff */
[----:B------:R-:W-:-:S05]  /*0370*/  IADD3 R8, PT, PT, -R8, RZ, RZ ;  /* 0x000000ff08087210 */ /* 0x000fca0007ffe1ff */
[----:B------:R-:W-:-:S05]  /*0380*/  IMAD R5, R4, R8, R5 ;  /* 0x0000000804057224 */ /* 0x000fca00078e0205 */
[----:B------:R-:W-:-:S13]  /*0390*/  ISETP.GE.U32.AND P1, PT, R5, R4, PT ;  /* 0x000000040500720c */ /* 0x000fda0003f26070 */
[----:B------:R-:W-:-:S05]  /*03a0*/  @P1 IMAD.IADD R5, R5, 0x1, -R4 ;  /* 0x0000000105051824 */ /* 0x000fca00078e0a04 */
[----:B------:R-:W-:-:S13]  /*03b0*/  ISETP.GE.U32.AND P1, PT, R5, R4, PT ;  /* 0x000000040500720c */ /* 0x000fda0003f26070 */
[----:B------:R-:W-:-:S05]  /*03c0*/  @P1 IMAD.IADD R5, R5, 0x1, -R4 ;  /* 0x0000000105051824 */ /* 0x000fca00078e0a04 */
[----:B------:R-:W-:-:S05]  /*03d0*/  SEL R11, R14, R5, !P0 ;  /* 0x000000050e0b7207 */ /* 0x000fca0004000000 */
[----:B--2---:R-:W-:-:S05]  /*03e0*/  IMAD.WIDE.U32 R8, R11, 0x4, R6 ;  /* 0x000000040b087825 */ /* 0x004fca00078e0006 */
[----:B------:R-:W1:Y:S02]  /*03f0*/  LDG.E R5, desc[UR12][R8.64] ;  /* 0x0000000c08057981 */ /* 0x000e64000c1e1900 */
[----:B-1----:R-:W-:-:S13]  /*0400*/  ISETP.GE.AND P1, PT, R5, UR4, PT ;  /* 0x0000000405007c0c */ /* 0x002fda000bf26270 */
[----:B------:R-:W-:Y:S05]  /*0410*/  @P1 BRA `(.L_x_84) ;  /* 0xfffffffc00c01947 */ /* 0x000fea000383ffff */
[----:B------:R-:W-:Y:S01]  /*0420*/  MOV R4, R8 ;  /* 0x0000000800047202 */ /* 0x000fe20000000f00 */
[----:B------:R-:W-:Y:S01]  /*0430*/  IMAD.MOV.U32 R5, RZ, RZ, R9 ;  /* 0x000000ffff057224 */ /* 0x000fe200078e0009 */
[----:B------:R-:W-:Y:S06]  /*0440*/  BRA `(.L_x_82) ;  /* 0x0000000000807947 */ /* 0x000fec0003800000 */
.L_x_83:
[----:B------:R-:W-:Y:S02]  /*0450*/  IABS R10, R4 ;  /* 0x00000004000a7213 */ /* 0x000fe40000000000 */
[----:B------:R-:W-:Y:S02]  /*0460*/  IABS R8, R2 ;  /* 0x0000000200087213 */ /* 0x000fe40000000000 */
[----:B------:R-:W0:Y:S01]  /*0470*/  I2F.RP R3, R10 ;  /* 0x0000000a00037306 */ /* 0x000e220000209400 */
[----:B------:R-:W-:-:S07]  /*0480*/  ISETP.GE.AND P2, PT, R2, RZ, PT ;  /* 0x000000ff0200720c */ /* 0x000fce0003f46270 */
[----:B0-----:R-:W2:Y:S02]  /*0490*/  MUFU.RCP R3, R3 ;  /* 0x0000000300037308 */ /* 0x001ea40000001000 */
[----:B--2---:R-:W-:-:S06]  /*04a0*/  VIADD R6, R3, 0xffffffe ;  /* 0x0ffffffe03067836 */ /* 0x004fcc0000000000 */
[----:B------:R0:W2:Y:S02]  /*04b0*/  F2I.FTZ.U32.TRUNC.NTZ R7, R6 ;  /* 0x0000000600077305 */ /* 0x0000a4000021f000 */
[----:B0-----:R-:W-:Y:S01]  /*04c0*/  IMAD.MOV.U32 R6, RZ, RZ, RZ ;  /* 0x000000ffff067224 */ /* 0x001fe200078e00ff */
[----:B--2---:R-:W-:-:S05]  /*04d0*/  IADD3 R5, PT, PT, RZ, -R7, RZ ;  /* 0x80000007ff057210 */ /* 0x004fca0007ffe0ff */
[----:B------:R-:W-:-:S04]  /*04e0*/  IMAD R5, R5, R10, RZ ;  /* 0x0000000a05057224 */ /* 0x000fc800078e02ff */
[----:B------:R-:W-:-:S04]  /*04f0*/  IMAD.HI.U32 R7, R7, R5, R6 ;  /* 0x0000000507077227 */ /* 0x000fc800078e0006 */
[----:B------:R-:W-:Y:S02]  /*0500*/  IMAD.MOV.U32 R5, RZ, RZ, R8 ;  /* 0x000000ffff057224 */ /* 0x000fe400078e0008 */
[----:B------:R-:W0:Y:S02]  /*0510*/  LDC.64 R8, c[0x0][0x3a8] ;  /* 0x0000ea00ff087b82 */ /* 0x000e240000000a00 */
[----:B------:R-:W-:-:S05]  /*0520*/  IMAD.HI.U32 R7, R7, R5, RZ ;  /* 0x0000000507077227 */ /* 0x000fca00078e00ff */
[----:B------:R-:W-:-:S05]  /*0530*/  IADD3 R7, PT, PT, -R7, RZ, RZ ;  /* 0x000000ff07077210 */ /* 0x000fca0007ffe1ff */
[C---:B------:R-:W-:Y:S02]  /*0540*/  IMAD R3, R10.reuse, R7, R5 ;  /* 0x000000070a037224 */ /* 0x040fe400078e0205 */
[----:B------:R-:W2:Y:S03]  /*0550*/  LDC.64 R6, c[0x0][0x3a0] ;  /* 0x0000e800ff067b82 */ /* 0x000ea60000000a00 */
[----:B------:R-:W-:-:S13]  /*0560*/  ISETP.GT.U32.AND P0, PT, R10, R3, PT ;  /* 0x000000030a00720c */ /* 0x000fda0003f04070 */
[----:B------:R-:W-:Y:S01]  /*0570*/  @!P0 IMAD.IADD R3, R3, 0x1, -R10 ;  /* 0x0000000103038824 */ /* 0x000fe200078e0a0a */
[----:B------:R-:W-:-:S04]  /*0580*/  ISETP.NE.AND P0, PT, R4, RZ, PT ;  /* 0x000000ff0400720c */ /* 0x000fc80003f05270 */
[----:B------:R-:W-:-:S13]  /*0590*/  ISETP.GT.U32.AND P1, PT, R10, R3, PT ;  /* 0x000000030a00720c */ /* 0x000fda0003f24070 */
[----:B------:R-:W-:-:S05]  /*05a0*/  @!P1 IMAD.IADD R3, R3, 0x1, -R10 ;  /* 0x0000000103039824 */ /* 0x000fca00078e0a0a */
[----:B------:R-:W-:Y:S01]  /*05b0*/  MOV R11, R3 ;  /* 0x00000003000b7202 */ /* 0x000fe20000000f00 */
[----:B--2---:R-:W-:-:S04]  /*05c0*/  IMAD.WIDE.U32 R2, R2, 0x4, R6 ;  /* 0x0000000402027825 */ /* 0x004fc800078e0006 */
[----:B------:R-:W-:Y:S01]  /*05d0*/  @!P2 IMAD.MOV R11, RZ, RZ, -R11 ;  /* 0x000000ffff0ba224 */ /* 0x000fe200078e0a0b */
[----:B------:R-:W-:-:S05]  /*05e0*/  @!P0 LOP3.LUT R11, RZ, R4, RZ, 0x33, !PT ;  /* 0x00000004ff0b8212 */ /* 0x000fca00078e33ff */
[----:B0-----:R-:W-:Y:S01]  /*05f0*/  IMAD.WIDE.U32 R4, R11, 0x4, R8 ;  /* 0x000000040b047825 */ /* 0x001fe200078e0008 */
[----:B------:R0:W-:Y:S04]  /*0600*/  STG.E desc[UR12][R2.64], R11 ;  /* 0x0000000b02007986 */ /* 0x0001e8000c10190c */
[----:B------:R-:W2:Y:S02]  /*0610*/  LDG.E R6, desc[UR12][R4.64] ;  /* 0x0000000c04067981 */ /* 0x000ea4000c1e1900 */
[----:B--2---:R-:W-:-:S05]  /*0620*/  VIADD R7, R6, 0x1 ;  /* 0x0000000106077836 */ /* 0x004fca0000000000 */
[----:B------:R0:W-:Y:S01]  /*0630*/  STG.E desc[UR12][R4.64], R7 ;  /* 0x0000000704007986 */ /* 0x0001e2000c10190c */
[----:B------:R-:W-:Y:S05]  /*0640*/  BRA `(.L_x_81) ;  /* 0x0000000000187947 */ /* 0x000fea0003800000 */
.L_x_82:
[----:B------:R-:W0:Y:S02]  /*0650*/  LDC.64 R6, c[0x0][0x3a0] ;  /* 0x0000e800ff067b82 */ /* 0x000e240000000a00 */
[----:B0-----:R-:W-:-:S05]  /*0660*/  IMAD.WIDE.U32 R6, R2, 0x4, R6 ;  /* 0x0000000402067825 */ /* 0x001fca00078e0006 */
[----:B------:R2:W-:Y:S04]  /*0670*/  STG.E desc[UR12][R6.64], R11 ;  /* 0x0000000b06007986 */ /* 0x0005e8000c10190c */
[----:B------:R-:W3:Y:S02]  /*0680*/  LDG.E R2, desc[UR12][R4.64] ;  /* 0x0000000c04027981 */ /* 0x000ee4000c1e1900 */
[----:B---3--:R-:W-:-:S05]  /*0690*/  IADD3 R3, PT, PT, R2, 0x1, RZ ;  /* 0x0000000102037810 */ /* 0x008fca0007ffe0ff */
[----:B------:R2:W-:Y:S02]  /*06a0*/  STG.E desc[UR12][R4.64], R3 ;  /* 0x0000000304007986 */ /* 0x0005e4000c10190c */
.L_x_81:
[----:B-1----:R-:W1:Y:S01]  /*06b0*/  LDCU UR4, c[0x0][0x380] ;  /* 0x00007000ff0477ac */ /* 0x002e620008000800 */
[----:B------:R-:W-:-:S05]  /*06c0*/  VIADD R0, R0, 0x1 ;  /* 0x0000000100007836 */ /* 0x000fca0000000000 */
[----:B-1----:R-:W-:-:S13]  /*06d0*/  ISETP.NE.AND P0, PT, R0, UR4, PT ;  /* 0x0000000400007c0c */ /* 0x002fda000bf05270 */
[----:B------:R-:W-:Y:S05]  /*06e0*/  @!P0 EXIT ;  /* 0x000000000000894d */ /* 0x000fea0003800000 */
[----:B------:R-:W-:Y:S05]  /*06f0*/  BRA `(.L_x_85) ;  /* 0xfffffff800707947 */ /* 0x000fea000383ffff */
.L_x_80:
[C---:B------:R-:W-:Y:S01]  /*0700*/  ISETP.GE.U32.AND P0, PT, R2.reuse, 0x4, PT ;  /* 0x000000040200780c */ /* 0x040fe20003f06070 */
[----:B------:R-:W-:Y:S01]  /*0710*/  IMAD.MOV.U32 R12, RZ, RZ, RZ ;  /* 0x000000ffff0c7224 */ /* 0x000fe200078e00ff */
[----:B------:R-:W-:-:S11]  /*0720*/  LOP3.LUT R0, R2, 0x3, RZ, 0xc0, !PT ;  /* 0x0000000302007812 */ /* 0x000fd600078ec0ff */
[----:B------:R-:W-:Y:S05]  /*0730*/  @!P0 BRA `(.L_x_86) ;  /* 0x0000000800848947 */ /* 0x000fea0003800000 */
[----:B------:R-:W0:Y:S01]  /*0740*/  LDCU.128 UR8, c[0x0][0x390] ;  /* 0x00007200ff0877ac */ /* 0x000e220008000c00 */
[----:B------:R-:W1:Y:S01]  /*0750*/  LDC.64 R10, c[0x0][0x3a0] ;  /* 0x0000e800ff0a7b82 */ /* 0x000e620000000a00 */
[----:B------:R-:W-:-:S04]  /*0760*/  LOP3.LUT R12, R2, 0x7ffffffc, RZ, 0xc0, !PT ;  /* 0x7ffffffc020c7812 */ /* 0x000fc800078ec0ff */
[----:B------:R-:W-:-:S03]  /*0770*/  IADD3 R13, PT, PT, -R12, RZ, RZ ;  /* 0x000000ff0c0d7210 */ /* 0x000fc60007ffe1ff */
[----:B------:R-:W2:Y:S08]  /*0780*/  LDC.64 R8, c[0x0][0x3a8] ;  /* 0x0000ea00ff087b82 */ /* 0x000eb00000000a00 */
[----:B------:R-:W3:Y:S01]  /*0790*/  LDC.64 R6, c[0x0][0x380] ;  /* 0x0000e000ff067b82 */ /* 0x000ee20000000a00 */
[----:B0-----:R-:W-:Y:S02]  /*07a0*/  UIADD3 UR6, UP0, UPT, UR8, 0x8, URZ ;  /* 0x0000000808067890 */ /* 0x001fe4000ff1e0ff */
[----:B------:R-:W-:-:S02]  /*07b0*/  UIADD3 UR4, UP1, UPT, UR10, 0x8, URZ ;  /* 0x000000080a047890 */ /* 0x000fc4000ff3e0ff */
[----:B------:R-:W-:Y:S02]  /*07c0*/  UIADD3.X UR7, UPT, UPT, URZ, UR9, URZ, UP0, !UPT ;  /* 0x00000009ff077290 */ /* 0x000fe400087fe4ff */
[----:B------:R-:W-:Y:S01]  /*07d0*/  UIADD3.X UR5, UPT, UPT, URZ, UR11, URZ, UP1, !UPT ;  /* 0x0000000bff057290 */ /* 0x000fe20008ffe4ff */
[----:B------:R-:W-:Y:S02]  /*07e0*/  IMAD.U32 R2, RZ, RZ, UR6 ;  /* 0x00000006ff027e24 */ /* 0x000fe4000f8e00ff */
[----:B------:R-:W-:Y:S01]  /*07f0*/  IMAD.U32 R4, RZ, RZ, UR4 ;  /* 0x00000004ff047e24 */ /* 0x000fe2000f8e00ff */
[----:B------:R-:W-:Y:S02]  /*0800*/  MOV R3, UR7 ;  /* 0x0000000700037c02 */ /* 0x000fe40008000f00 */
[----:B------:R-:W-:-:S07]  /*0810*/  IMAD.U32 R5, RZ, RZ, UR5 ;  /* 0x00000005ff057e24 */ /* 0x000fce000f8e00ff */
.L_x_91:
[----:B0-----:R-:W3:Y:S04]  /*0820*/  LDG.E R14, desc[UR12][R4.64+-0x8] ;  /* 0xfffff80c040e7981 */ /* 0x001ee8000c1e1900 */
[----:B------:R-:W4:Y:S01]  /*0830*/  LDG.E R15, desc[UR12][R2.64+-0x8] ;  /* 0xfffff80c020f7981 */ /* 0x000f22000c1e1900 */
[----:B---3--:R-:W-:-:S04]  /*0840*/  ISETP.GE.AND P0, PT, R14, R7, PT ;  /* 0x000000070e00720c */ /* 0x008fc80003f06270 */
[----:B------:R-:W-:-:S04]  /*0850*/  ISETP.GT.AND P0, PT, R14, -0x1, !P0 ;  /* 0xffffffff0e00780c */ /* 0x000fc80004704270 */
[----:B----4-:R-:W-:-:S13]  /*0860*/  ISETP.GE.U32.OR P0, PT, R15, R6, !P0 ;  /* 0x000000060f00720c */ /* 0x010fda0004706470 */
[----:B------:R-:W-:Y:S05]  /*0870*/  @P0 BRA `(.L_x_87) ;  /* 0x0000000000740947 */ /* 0x000fea0003800000 */
[----:B------:R-:W-:Y:S01]  /*0880*/  IABS R19, R7 ;  /* 0x0000000700137213 */ /* 0x000fe20000000000 */
[----:B------:R-:W-:Y:S01]  /*0890*/  IMAD.MOV.U32 R16, RZ, RZ, RZ ;  /* 0x000000ffff107224 */ /* 0x000fe200078e00ff */
[----:B------:R-:W-:Y:S02]  /*08a0*/  ISETP.GE.AND P1, PT, R15, RZ, PT ;  /* 0x000000ff0f00720c */ /* 0x000fe40003f26270 */
[----:B------:R-:W0:Y:S01]  /*08b0*/  I2F.RP R18, R19 ;  /* 0x0000001300127306 */ /* 0x000e220000209400 */
[----:B------:R-:W-:-:S07]  /*08c0*/  ISETP.NE.AND P2, PT, R7, RZ, PT ;  /* 0x000000ff0700720c */ /* 0x000fce0003f45270 */
[----:B0-----:R-:W0:Y:S02]  /*08d0*/  MUFU.RCP R18, R18 ;  /* 0x0000001200127308 */ /* 0x001e240000001000 */
[----:B0-----:R-:W-:-:S06]  /*08e0*/  VIADD R20, R18, 0xffffffe ;  /* 0x0ffffffe12147836 */ /* 0x001fcc0000000000 */
[----:B------:R-:W0:Y:S02]  /*08f0*/  F2I.FTZ.U32.TRUNC.NTZ R17, R20 ;  /* 0x0000001400117305 */ /* 0x000e24000021f000 */
[----:B0-----:R-:W-:-:S05]  /*0900*/  IADD3 R14, PT, PT, RZ, -R17, RZ ;  /* 0x80000011ff0e7210 */ /* 0x001fca0007ffe0ff */
[----:B------:R-:W-:Y:S01]  /*0910*/  IMAD R21, R14, R19, RZ ;  /* 0x000000130e157224 */ /* 0x000fe200078e02ff */
[----:B------:R-:W-:-:S03]  /*0920*/  IABS R14, R15 ;  /* 0x0000000f000e7213 */ /* 0x000fc60000000000 */
[----:B------:R-:W-:-:S04]  /*0930*/  IMAD.HI.U32 R21, R17, R21, R16 ;  /* 0x0000001511157227 */ /* 0x000fc800078e0010 */
[----:B------:R-:W-:-:S04]  /*0940*/  IMAD.MOV.U32 R16, RZ, RZ, R14 ;  /* 0x000000ffff107224 */ /* 0x000fc800078e000e */
[----:B------:R-:W-:-:S05]  /*0950*/  IMAD.HI.U32 R14, R21, R16, RZ ;  /* 0x00000010150e7227 */ /* 0x000fca00078e00ff */
[----:B------:R-:W-:-:S05]  /*0960*/  IADD3 R17, PT, PT, -R14, RZ, RZ ;  /* 0x000000ff0e117210 */ /* 0x000fca0007ffe1ff */
[----:B------:R-:W-:-:S05]  /*0970*/  IMAD R14, R19, R17, R16 ;  /* 0x00000011130e7224 */ /* 0x000fca00078e0210 */
[----:B------:R-:W-:-:S13]  /*0980*/  ISETP.GT.U32.AND P0, PT, R19, R14, PT ;  /* 0x0000000e1300720c */ /* 0x000fda0003f04070 */
[----:B------:R-:W-:-:S05]  /*0990*/  @!P0 IMAD.IADD R14, R14, 0x1, -R19 ;  /* 0x000000010e0e8824 */ /* 0x000fca00078e0a13 */
[----:B------:R-:W-:-:S13]  /*09a0*/  ISETP.GT.U32.AND P0, PT, R19, R14, PT ;  /* 0x0000000e1300720c */ /* 0x000fda0003f04070 */
[----:B------:R-:W-:-:S05]  /*09b0*/  @!P0 IMAD.IADD R14, R14, 0x1, -R19 ;  /* 0x000000010e0e8824 */ /* 0x000fca00078e0a13 */
[----:B------:R-:W-:Y:S01]  /*09c0*/  MOV R19, R14 ;  /* 0x0000000e00137202 */ /* 0x000fe20000000f00 */
[----:B-1----:R-:W-:-:S04]  /*09d0*/  IMAD.WIDE.U32 R14, R15, 0x4, R10 ;  /* 0x000000040f0e7825 */ /* 0x002fc800078e000a */
[----:B------:R-:W-:Y:S01]  /*09e0*/  @!P1 IMAD.MOV R19, RZ, RZ, -R19 ;  /* 0x000000ffff139224 */ /* 0x000fe200078e0a13 */
[----:B------:R-:W-:-:S05]  /*09f0*/  @!P2 LOP3.LUT R19, RZ, R7, RZ, 0x33, !PT ;  /* 0x00000007ff13a212 */ /* 0x000fca00078e33ff */
[----:B--2---:R-:W-:Y:S01]  /*0a00*/  IMAD.WIDE.U32 R16, R19, 0x4, R8 ;  /* 0x0000000413107825 */ /* 0x004fe200078e0008 */
[----:B------:R0:W-:Y:S04]  /*0a10*/  STG.E desc[UR12][R14.64], R19 ;  /* 0x000000130e007986 */ /* 0x0001e8000c10190c */
[----:B------:R-:W2:Y:S02]  /*0a20*/  LDG.E R18, desc[UR12][R16.64] ;  /* 0x0000000c10127981 */ /* 0x000ea4000c1e1900 */
[----:B--2---:R-:W-:-:S05]  /*0a30*/  VIADD R21, R18, 0x1 ;  /* 0x0000000112157836 */ /* 0x004fca0000000000 */
[----:B------:R0:W-:Y:S02]  /*0a40*/  STG.E desc[UR12][R16.64], R21 ;  /* 0x0000001510007986 */ /* 0x0001e4000c10190c */
.L_x_87:
        /* <DEDUP_REMOVED lines=12> */
[----:B0-----:R-:W-:-:S06]  /*0b10*/  IADD3 R20, PT, PT, R18, 0xffffffe, RZ ;  /* 0x0ffffffe12147810 */ /* 0x001fcc0007ffe0ff */
[----:B------:R-:W0:Y:S02]  /*0b20*/  F2I.FTZ.U32.TRUNC.NTZ R17, R20 ;  /* 0x0000001400117305 */ /* 0x000e24000021f000 */
[----:B0-----:R-:W-:-:S04]  /*0b30*/  IMAD.MOV R14, RZ, RZ, -R17 ;  /* 0x000000ffff0e7224 */ /* 0x001fc800078e0a11 */
[----:B------:R-:W-:Y:S01]  /*0b40*/  IMAD R21, R14, R19, RZ ;  /* 0x000000130e157224 */ /* 0x000fe200078e02ff */
[----:B------:R-:W-:-:S03]  /*0b50*/  IABS R14, R15 ;  /* 0x0000000f000e7213 */ /* 0x000fc60000000000 */
[----:B------:R-:W-:Y:S01]  /*0b60*/  IMAD.HI.U32 R21, R17, R21, R16 ;  /* 0x0000001511157227 */ /* 0x000fe200078e0010 */
[----:B------:R-:W-:-:S05]  /*0b70*/  MOV R16, R14 ;  /* 0x0000000e00107202 */ /* 0x000fca0000000f00 */
[----:B------:R-:W-:-:S04]  /*0b80*/  IMAD.HI.U32 R14, R21, R16, RZ ;  /* 0x00000010150e7227 */ /* 0x000fc800078e00ff */
[----:B------:R-:W-:-:S04]  /*0b90*/  IMAD.MOV R17, RZ, RZ, -R14 ;  /* 0x000000ffff117224 */ /* 0x000fc800078e0a0e */
[----:B------:R-:W-:-:S05]  /*0ba0*/  IMAD R14, R19, R17, R16 ;  /* 0x00000011130e7224 */ /* 0x000fca00078e0210 */
[----:B------:R-:W-:-:S13]  /*0bb0*/  ISETP.GT.U32.AND P0, PT, R19, R14, PT ;  /* 0x0000000e1300720c */ /* 0x000fda0003f04070 */
[----:B------:R-:W-:-:S05]  /*0bc0*/  @!P0 IMAD.IADD R14, R14, 0x1, -R19 ;  /* 0x000000010e0e8824 */ /* 0x000fca00078e0a13 */
[----:B------:R-:W-:-:S13]  /*0bd0*/  ISETP.GT.U32.AND P0, PT, R19, R14, PT ;  /* 0x0000000e1300720c */ /* 0x000fda0003f04070 */
[----:B------:R-:W-:-:S05]  /*0be0*/  @!P0 IADD3 R14, PT, PT, R14, -R19, RZ ;  /* 0x800000130e0e8210 */ /* 0x000fca0007ffe0ff */
[----:B------:R-:W-:Y:S02]  /*0bf0*/  IMAD.MOV.U32 R19, RZ, RZ, R14 ;  /* 0x000000ffff137224 */ /* 0x000fe400078e000e */
[----:B-1----:R-:W-:-:S04]  /*0c00*/  IMAD.WIDE.U32 R14, R15, 0x4, R10 ;  /* 0x000000040f0e7825 */ /* 0x002fc800078e000a */
[----:B------:R-:W-:Y:S01]  /*0c10*/  @!P1 IMAD.MOV R19, RZ, RZ, -R19 ;  /* 0x000000ffff139224 */ /* 0x000fe200078e0a13 */
[----:B------:R-:W-:-:S05]  /*0c20*/  @!P2 LOP3.LUT R19, RZ, R7, RZ, 0x33, !PT ;  /* 0x00000007ff13a212 */ /* 0x000fca00078e33ff */
[----:B--2---:R-:W-:Y:S01]  /*0c30*/  IMAD.WIDE.U32 R16, R19, 0x4, R8 ;  /* 0x0000000413107825 */ /* 0x004fe200078e0008 */
[----:B------:R0:W-:Y:S04]  /*0c40*/  STG.E desc[UR12][R14.64], R19 ;  /* 0x000000130e007986 */ /* 0x0001e8000c10190c */
[----:B------:R-:W2:Y:S02]  /*0c50*/  LDG.E R18, desc[UR12][R16.64] ;  /* 0x0000000c10127981 */ /* 0x000ea4000c1e1900 */
[----:B--2---:R-:W-:-:S05]  /*0c60*/  IADD3 R21, PT, PT, R18, 0x1, RZ ;  /* 0x0000000112157810 */ /* 0x004fca0007ffe0ff */
[----:B------:R0:W-:Y:S02]  /*0c70*/  STG.E desc[UR12][R16.64], R21 ;  /* 0x0000001510007986 */ /* 0x0001e4000c10190c */
.L_x_88:
[----:B0-----:R-:W3:Y:S04]  /*0c80*/  LDG.E R14, desc[UR12][R4.64] ;  /* 0x0000000c040e7981 */ /* 0x001ee8000c1e1900 */
[----:B------:R-:W4:Y:S01]  /*0c90*/  LDG.E R15, desc[UR12][R2.64] ;  /* 0x0000000c020f7981 */ /* 0x000f22000c1e1900 */
[----:B---3--:R-:W-:-:S04]  /*0ca0*/  ISETP.GE.AND P0, PT, R14, R7, PT ;  /* 0x000000070e00720c */ /* 0x008fc80003f06270 */
[----:B------:R-:W-:-:S04]  /*0cb0*/  ISETP.GT.AND P0, PT, R14, -0x1, !P0 ;  /* 0xffffffff0e00780c */ /* 0x000fc80004704270 */
[----:B----4-:R-:W-:-:S13]  /*0cc0*/  ISETP.GE.U32.OR P0, PT, R15, R6, !P0 ;  /* 0x000000060f00720c */ /* 0x010fda0004706470 */
[----:B------:R-:W-:Y:S05]  /*0cd0*/  @P0 BRA `(.L_x_89) ;  /* 0x0000000000740947 */ /* 0x000fea0003800000 */
[----:B------:R-:W-:Y:S01]  /*0ce0*/  IABS R19, R7 ;  /* 0x0000000700137213 */ /* 0x000fe20000000000 */
[----:B------:R-:W-:Y:S01]  /*0cf0*/  HFMA2 R16, -RZ, RZ, 0, 0 ;  /* 0x00000000ff107431 */ /* 0x000fe200000001ff */
[----:B------:R-:W-:Y:S02]  /*0d00*/  ISETP.GE.AND P1, PT, R15, RZ, PT ;  /* 0x000000ff0f00720c */ /* 0x000fe40003f26270 */
[----:B------:R-:W0:Y:S01]  /*0d10*/  I2F.RP R18, R19 ;  /* 0x0000001300127306 */ /* 0x000e220000209400 */
[----:B------:R-:W-:-:S07]  /*0d20*/  ISETP.NE.AND P2, PT, R7, RZ, PT ;  /* 0x000000ff0700720c */ /* 0x000fce0003f45270 */
[----:B0-----:R-:W0:Y:S02]  /*0d30*/  MUFU.RCP R18, R18 ;  /* 0x0000001200127308 */ /* 0x001e240000001000 */
[----:B0-----:R-:W-:-:S06]  /*0d40*/  VIADD R20, R18, 0xffffffe ;  /* 0x0ffffffe12147836 */ /* 0x001fcc0000000000 */
[----:B------:R-:W0:Y:S02]  /*0d50*/  F2I.FTZ.U32.TRUNC.NTZ R17, R20 ;  /* 0x0000001400117305 */ /* 0x000e24000021f000 */
[----:B0-----:R-:W-:-:S04]  /*0d60*/  IMAD.MOV R14, RZ, RZ, -R17 ;  /* 0x000000ffff0e7224 */ /* 0x001fc800078e0a11 */
[----:B------:R-:W-:Y:S01]  /*0d70*/  IMAD R21, R14, R19, RZ ;  /* 0x000000130e157224 */ /* 0x000fe200078e02ff */
[----:B------:R-:W-:-:S03]  /*0d80*/  IABS R14, R15 ;  /* 0x0000000f000e7213 */ /* 0x000fc60000000000 */
[----:B------:R-:W-:-:S04]  /*0d90*/  IMAD.HI.U32 R21, R17, R21, R16 ;  /* 0x0000001511157227 */ /* 0x000fc800078e0010 */
[----:B------:R-:W-:-:S04]  /*0da0*/  IMAD.MOV.U32 R16, RZ, RZ, R14 ;  /* 0x000000ffff107224 */ /* 0x000fc800078e000e */
[----:B------:R-:W-:-:S04]  /*0db0*/  IMAD.HI.U32 R14, R21, R16, RZ ;  /* 0x00000010150e7227 */ /* 0x000fc800078e00ff */
[----:B------:R-:W-:-:S04]  /*0dc0*/  IMAD.MOV R17, RZ, RZ, -R14 ;  /* 0x000000ffff117224 */ /* 0x000fc800078e0a0e */
[----:B------:R-:W-:-:S05]  /*0dd0*/  IMAD R14, R19, R17, R16 ;  /* 0x00000011130e7224 */ /* 0x000fca00078e0210 */
[----:B------:R-:W-:-:S13]  /*0de0*/  ISETP.GT.U32.AND P0, PT, R19, R14, PT ;  /* 0x0000000e1300720c */ /* 0x000fda0003f04070 */
[----:B------:R-:W-:-:S04]  /*0df0*/  @!P0 IADD3 R14, PT, PT, R14, -R19, RZ ;  /* 0x800000130e0e8210 */ /* 0x000fc80007ffe0ff */
[----:B------:R-:W-:-:S13]  /*0e00*/  ISETP.GT.U32.AND P0, PT, R19, R14, PT ;  /* 0x0000000e1300720c */ /* 0x000fda0003f04070 */
[----:B------:R-:W-:-:S04]  /*0e10*/  @!P0 IMAD.IADD R14, R14, 0x1, -R19 ;  /* 0x000000010e0e8824 */ /* 0x000fc800078e0a13 */
[----:B------:R-:W-:Y:S02]  /*0e20*/  IMAD.MOV.U32 R19, RZ, RZ, R14 ;  /* 0x000000ffff137224 */ /* 0x000fe400078e000e */
[----:B-1----:R-:W-:-:S03]  /*0e30*/  IMAD.WIDE.U32 R14, R15, 0x4, R10 ;  /* 0x000000040f0e7825 */ /* 0x002fc600078e000a */
[----:B------:R-:W-:Y:S02]  /*0e40*/  @!P1 IADD3 R19, PT, PT, -R19, RZ, RZ ;  /* 0x000000ff13139210 */ /* 0x000fe40007ffe1ff */
[----:B------:R-:W-:-:S05]  /*0e50*/  @!P2 LOP3.LUT R19, RZ, R7, RZ, 0x33, !PT ;  /* 0x00000007ff13a212 */ /* 0x000fca00078e33ff */
[----:B--2---:R-:W-:Y:S01]  /*0e60*/  IMAD.WIDE.U32 R16, R19, 0x4, R8 ;  /* 0x0000000413107825 */ /* 0x004fe200078e0008 */
[----:B------:R0:W-:Y:S04]  /*0e70*/  STG.E desc[UR12][R14.64], R19 ;  /* 0x000000130e007986 */ /* 0x0001e8000c10190c */
[----:B------:R-:W2:Y:S02]  /*0e80*/  LDG.E R18, desc[UR12][R16.64] ;  /* 0x0000000c10127981 */ /* 0x000ea4000c1e1900 */
[----:B--2---:R-:W-:-:S05]  /*0e90*/  VIADD R21, R18, 0x1 ;  /* 0x0000000112157836 */ /* 0x004fca0000000000 */
[----:B------:R0:W-:Y:S02]  /*0ea0*/  STG.E desc[UR12][R16.64], R21 ;  /* 0x0000001510007986 */ /* 0x0001e4000c10190c */
.L_x_89:
[----:B0-----:R-:W3:Y:S04]  /*0eb0*/  LDG.E R14, desc[UR12][R4.64+0x4] ;  /* 0x0000040c040e7981 */ /* 0x001ee8000c1e1900 */
[----:B------:R-:W4:Y:S01]  /*0ec0*/  LDG.E R15, desc[UR12][R2.64+0x4] ;  /* 0x0000040c020f7981 */ /* 0x000f22000c1e1900 */
[----:B------:R-:W-:-:S05]  /*0ed0*/  VIADD R13, R13, 0x4 ;  /* 0x000000040d0d7836 */ /* 0x000fca0000000000 */
[----:B------:R-:W-:Y:S02]  /*0ee0*/  ISETP.NE.AND P1, PT, R13, RZ, PT ;  /* 0x000000ff0d00720c */ /* 0x000fe40003f25270 */
        /* <DEDUP_REMOVED lines=33> */
.L_x_90:
[----:B------:R-:W-:Y:S02]  /*1100*/  IADD3 R2, P0, PT, R2, 0x10, RZ ;  /* 0x0000001002027810 */ /* 0x000fe40007f1e0ff */
[----:B------:R-:W-:-:S03]  /*1110*/  IADD3 R4, P2, PT, R4, 0x10, RZ ;  /* 0x0000001004047810 */ /* 0x000fc60007f5e0ff */
[----:B------:R-:W-:Y:S02]  /*1120*/  IMAD.X R3, RZ, RZ, R3, P0 ;  /* 0x000000ffff037224 */ /* 0x000fe400000e0603 */
[----:B------:R-:W-:Y:S01]  /*1130*/  IMAD.X R5, RZ, RZ, R5, P2 ;  /* 0x000000ffff057224 */ /* 0x000fe200010e0605 */
[----:B------:R-:W-:Y:S07]  /*1140*/  @P1 BRA `(.L_x_91) ;  /* 0xfffffff400b41947 */ /* 0x000fee000383ffff */
.L_x_86:
[----:B------:R-:W-:-:S13]  /*1150*/  ISETP.NE.AND P0, PT, R0, RZ, PT ;  /* 0x000000ff0000720c */ /* 0x000fda0003f05270 */
[----:B------:R-:W-:Y:S05]  /*1160*/  @!P0 EXIT ;  /* 0x000000000000894d */ /* 0x000fea0003800000 */
[----:B--2---:R-:W2:Y:S01]  /*1170*/  LDC.64 R8, c[0x0][0x398] ;  /* 0x0000e600ff087b82 */ /* 0x004ea20000000a00 */
[----:B------:R-:W-:-:S07]  /*1180*/  IADD3 R0, PT, PT, -R0, RZ, RZ ;  /* 0x000000ff00007210 */ /* 0x000fce0007ffe1ff */
[----:B-1----:R-:W1:Y:S08]  /*1190*/  LDC.64 R10, c[0x0][0x390] ;  /* 0x0000e400ff0a7b82 */ /* 0x002e700000000a00 */
[----:B------:R-:W3:Y:S08]  /*11a0*/  LDC.64 R2, c[0x0][0x3a0] ;  /* 0x0000e800ff027b82 */ /* 0x000ef00000000a00 */
[----:B------:R-:W4:Y:S01]  /*11b0*/  LDC.64 R4, c[0x0][0x3a8] ;  /* 0x0000ea00ff047b82 */ /* 0x000f220000000a00 */
[----:B--2---:R-:W-:-:S07]  /*11c0*/  IMAD.WIDE.U32 R8, R12, 0x4, R8 ;  /* 0x000000040c087825 */ /* 0x004fce00078e0008 */
[----:B------:R-:W2:Y:S01]  /*11d0*/  LDC.64 R6, c[0x0][0x380] ;  /* 0x0000e000ff067b82 */ /* 0x000ea20000000a00 */
[----:B-1----:R-:W-:-:S07]  /*11e0*/  IMAD.WIDE.U32 R10, R12, 0x4, R10 ;  /* 0x000000040c0a7825 */ /* 0x002fce00078e000a */
.L_x_93:
[----:B0-----:R1:W2:Y:S04]  /*11f0*/  LDG.E R12, desc[UR12][R8.64] ;  /* 0x0000000c080c7981 */ /* 0x0012a8000c1e1900 */
[----:B0-----:R0:W5:Y:S01]  /*1200*/  LDG.E R15, desc[UR12][R10.64] ;  /* 0x0000000c0a0f7981 */ /* 0x001162000c1e1900 */
[----:B------:R-:W-:-:S05]  /*1210*/  VIADD R0, R0, 0x1 ;  /* 0x0000000100007836 */ /* 0x000fca0000000000 */
[----:B------:R-:W-:Y:S02]  /*1220*/  ISETP.NE.AND P1, PT, R0, RZ, PT ;  /* 0x000000ff0000720c */ /* 0x000fe40003f25270 */
[----:B-1----:R-:W-:Y:S02]  /*1230*/  IADD3 R8, P2, PT, R8, 0x4, RZ ;  /* 0x0000000408087810 */ /* 0x002fe40007f5e0ff */
[----:B0-----:R-:W-:Y:S02]  /*1240*/  IADD3 R10, P3, PT, R10, 0x4, RZ ;  /* 0x000000040a0a7810 */ /* 0x001fe40007f7e0ff */
[----:B--2---:R-:W-:-:S04]  /*1250*/  ISETP.GE.AND P0, PT, R12, R7, PT ;  /* 0x000000070c00720c */ /* 0x004fc80003f06270 */
[----:B------:R-:W-:-:S04]  /*1260*/  ISETP.GT.AND P0, PT, R12, -0x1, !P0 ;  /* 0xffffffff0c00780c */ /* 0x000fc80004704270 */
[----:B-----5:R-:W-:-:S13]  /*1270*/  ISETP.GE.U32.OR P0, PT, R15, R6, !P0 ;  /* 0x000000060f00720c */ /* 0x020fda0004706470 */
[----:B------:R-:W-:Y:S05]  /*1280*/  @P0 BRA `(.L_x_92) ;  /* 0x0000000000740947 */ /* 0x000fea0003800000 */
[----:B------:R-:W-:Y:S02]  /*1290*/  IABS R17, R7 ;  /* 0x0000000700117213 */ /* 0x000fe40000000000 */
[----:B------:R-:W-:Y:S02]  /*12a0*/  IABS R18, R15 ;  /* 0x0000000f00127213 */ /* 0x000fe40000000000 */
[----:B------:R-:W0:Y:S01]  /*12b0*/  I2F.RP R14, R17 ;  /* 0x00000011000e7306 */ /* 0x000e220000209400 */
[----:B------:R-:W-:Y:S02]  /*12c0*/  ISETP.GE.AND P4, PT, R15, RZ, PT ;  /* 0x000000ff0f00720c */ /* 0x000fe40003f86270 */
[----:B------:R-:W-:-:S05]  /*12d0*/  ISETP.NE.AND P5, PT, R7, RZ, PT ;  /* 0x000000ff0700720c */ /* 0x000fca0003fa5270 */
[----:B0-----:R-:W0:Y:S02]  /*12e0*/  MUFU.RCP R14, R14 ;  /* 0x0000000e000e7308 */ /* 0x001e240000001000 */
[----:B0-----:R-:W-:-:S06]  /*12f0*/  VIADD R16, R14, 0xffffffe ;  /* 0x0ffffffe0e107836 */ /* 0x001fcc0000000000 */
[----:B------:R-:W0:Y:S02]  /*1300*/  F2I.FTZ.U32.TRUNC.NTZ R13, R16 ;  /* 0x00000010000d7305 */ /* 0x000e24000021f000 */
[----:B0-----:R-:W-:-:S05]  /*1310*/  IADD3 R12, PT, PT, RZ, -R13, RZ ;  /* 0x8000000dff0c7210 */ /* 0x001fca0007ffe0ff */
[----:B------:R-:W-:Y:S02]  /*1320*/  IMAD R19, R12, R17, RZ ;  /* 0x000000110c137224 */ /* 0x000fe400078e02ff */
[----:B------:R-:W-:-:S04]  /*1330*/  IMAD.MOV.U32 R12, RZ, RZ, RZ ;  /* 0x000000ffff0c7224 */ /* 0x000fc800078e00ff */
        /* <DEDUP_REMOVED lines=10> */
[----:B---3--:R-:W-:-:S04]  /*13e0*/  IMAD.WIDE.U32 R12, R15, 0x4, R2 ;  /* 0x000000040f0c7825 */ /* 0x008fc800078e0002 */
[----:B------:R-:W-:Y:S01]  /*13f0*/  @!P4 IMAD.MOV R17, RZ, RZ, -R17 ;  /* 0x000000ffff11c224 */ /* 0x000fe200078e0a11 */
[----:B------:R-:W-:-:S05]  /*1400*/  @!P5 LOP3.LUT R17, RZ, R7, RZ, 0x33, !PT ;  /* 0x00000007ff11d212 */ /* 0x000fca00078e33ff */
[----:B----4-:R-:W-:Y:S01]  /*1410*/  IMAD.WIDE.U32 R14, R17, 0x4, R4 ;  /* 0x00000004110e7825 */ /* 0x010fe200078e0004 */
[----:B------:R0:W-:Y:S04]  /*1420*/  STG.E desc[UR12][R12.64], R17 ;  /* 0x000000110c007986 */ /* 0x0001e8000c10190c */
[----:B------:R-:W2:Y:S02]  /*1430*/  LDG.E R16, desc[UR12][R14.64] ;  /* 0x0000000c0e107981 */ /* 0x000ea4000c1e1900 */
[----:B--2---:R-:W-:-:S05]  /*1440*/  VIADD R19, R16, 0x1 ;  /* 0x0000000110137836 */ /* 0x004fca0000000000 */
[----:B------:R0:W-:Y:S02]  /*1450*/  STG.E desc[UR12][R14.64], R19 ;  /* 0x000000130e007986 */ /* 0x0001e4000c10190c */
.L_x_92:
[----:B------:R-:W-:Y:S01]  /*1460*/  IADD3.X R9, PT, PT, RZ, R9, RZ, P2, !PT ;  /* 0x00000009ff097210 */ /* 0x000fe200017fe4ff */
[----:B------:R-:W-:Y:S01]  /*1470*/  IMAD.X R11, RZ, RZ, R11, P3 ;  /* 0x000000ffff0b7224 */ /* 0x000fe200018e060b */
[----:B------:R-:W-:Y:S06]  /*1480*/  @P1 BRA `(.L_x_93) ;  /* 0xfffffffc00581947 */ /* 0x000fec000383ffff */
[----:B------:R-:W-:Y:S05]  /*1490*/  EXIT ;  /* 0x000000000000794d */ /* 0x000fea0003800000 */
.L_x_94:
        /* <DEDUP_REMOVED lines=14> */
.L_x_125:


//--------------------- .text.compute_node_preferences --------------------------
	.section	.text.compute_node_preferences,"ax",@progbits
	.align	128
        .global         compute_node_preferences
        .type           compute_node_preferences,@function
        .size           compute_node_preferences,(.L_x_126 - compute_node_preferences)
        .other          compute_node_preferences,@"STO_CUDA_ENTRY STV_DEFAULT"
compute_node_preferences:
.text.compute_node_preferences:
[----:B------:R-:W0:Y:S01]  /*0000*/  LDC R1, c[0x0][0x37c] ;  /* 0x0000df00ff017b82 */ /* 0x000e220000000800 */
[----:B------:R-:W1:Y:S07]  /*0010*/  S2R R3, SR_TID.X ;  /* 0x0000000000037919 */ /* 0x000e6e0000002100 */
[----:B------:R-:W1:Y:S01]  /*0020*/  S2UR UR4, SR_CTAID.X ;  /* 0x00000000000479c3 */ /* 0x000e620000002500 */
[----:B------:R-:W2:Y:S01]  /*0030*/  LDCU UR5, c[0x0][0x380] ;  /* 0x00007000ff0577ac */ /* 0x000ea20008000800 */
[----:B0-----:R-:W-:-:S06]  /*0040*/  VIADD R1, R1, 0xffffff00 ;  /* 0xffffff0001017836 */ /* 0x001fcc0000000000 */
[----:B------:R-:W1:Y:S02]  /*0050*/  LDC R0, c[0x0][0x360] ;  /* 0x0000d800ff007b82 */ /* 0x000e640000000800 */
[----:B-1----:R-:W-:-:S05]  /*0060*/  IMAD R0, R0, UR4, R3 ;  /* 0x0000000400007c24 */ /* 0x002fca000f8e0203 */
[----:B--2---:R-:W-:-:S13]  /*0070*/  ISETP.GE.AND P0, PT, R0, UR5, PT ;  /* 0x0000000500007c0c */ /* 0x004fda000bf06270 */
[----:B------:R-:W-:Y:S05]  /*0080*/  @P0 EXIT ;  /* 0x000000000000094d */ /* 0x000fea0003800000 */
[----:B------:R-:W0:Y:S01]  /*0090*/  LDC.64 R6, c[0x0][0x398] ;  /* 0x0000e600ff067b82 */ /* 0x000e220000000a00 */
[----:B------:R-:W1:Y:S07]  /*00a0*/  LDCU.64 UR4, c[0x0][0x358] ;  /* 0x00006b00ff0477ac */ /* 0x000e6e0008000a00 */
[----:B------:R-:W2:Y:S01]  /*00b0*/  LDC R5, c[0x0][0x388] ;  /* 0x0000e200ff057b82 */ /* 0x000ea20000000800 */
[----:B0-----:R-:W-:-:S05]  /*00c0*/  IMAD.WIDE R6, R0, 0x4, R6 ;  /* 0x0000000400067825 */ /* 0x001fca00078e0206 */
[----:B-1----:R-:W3:Y:S04]  /*00d0*/  LDG.E R2, desc[UR4][R6.64] ;  /* 0x0000000406027981 */ /* 0x002ee8000c1e1900 */
[----:B------:R-:W3:Y:S01]  /*00e0*/  LDG.E R9, desc[UR4][R6.64+0x4] ;  /* 0x0000040406097981 */ /* 0x000ee2000c1e1900 */
[C---:B--2---:R-:W-:Y:S02]  /*00f0*/  ISETP.GE.AND P0, PT, R5.reuse, 0x1, PT ;  /* 0x000000010500780c */ /* 0x044fe40003f06270 */
[----:B------:R-:W-:Y:S01]  /*0100*/  VIMNMX R3, PT, PT, R5, 0x40, PT ;  /* 0x0000004005037848 */ /* 0x000fe20003fe0100 */
[----:B---3--:R-:W-:-:S10]  /*0110*/  IMAD.IADD R4, R9, 0x1, -R2 ;  /* 0x0000000109047824 */ /* 0x008fd400078e0a02 */
[----:B------:R-:W-:Y:S05]  /*0120*/  @!P0 BRA `(.L_x_95) ;  /* 0x0000000000ac8947 */ /* 0x000fea0003800000 */
[----:B------:R-:W-:Y:S01]  /*0130*/  ISETP.GE.U32.AND P0, PT, R5, 0x10, PT ;  /* 0x000000100500780c */ /* 0x000fe20003f06070 */
[----:B------:R-:W-:Y:S01]  /*0140*/  IMAD.MOV.U32 R6, RZ, RZ, RZ ;  /* 0x000000ffff067224 */ /* 0x000fe200078e00ff */
[----:B------:R-:W-:-:S04]  /*0150*/  LOP3.LUT R8, R3, 0xf, RZ, 0xc0, !PT ;  /* 0x0000000f03087812 */ /* 0x000fc800078ec0ff */
[----:B------:R-:W-:-:S07]  /*0160*/  ISETP.NE.AND P1, PT, R8, RZ, PT ;  /* 0x000000ff0800720c */ /* 0x000fce0003f25270 */
[----:B------:R-:W-:Y:S06]  /*0170*/  @!P0 BRA `(.L_x_96) ;  /* 0x00000000003c8947 */ /* 0x000fec0003800000 */
[----:B------:R-:W-:Y:S01]  /*0180*/  LOP3.LUT R5, R3, 0xffff, RZ, 0xc0, !PT ;  /* 0x0000ffff03057812 */ /* 0x000fe200078ec0ff */
[----:B------:R-:W-:Y:S01]  /*0190*/  VIADD R7, R1, 0x20 ;  /* 0x0000002001077836 */ /* 0x000fe20000000000 */
[----:B------:R-:W-:Y:S02]  /*01a0*/  LOP3.LUT R6, R3, 0x70, RZ, 0xc0, !PT ;  /* 0x0000007003067812 */ /* 0x000fe400078ec0ff */
[----:B------:R-:W-:-:S05]  /*01b0*/  SHF.R.U32.HI R5, RZ, 0x4, R5 ;  /* 0x00000004ff057819 */ /* 0x000fca0000011605 */
[----:B------:R-:W-:-:S05]  /*01c0*/  IMAD.SHL.U32 R5, R5, 0x10, RZ ;  /* 0x0000001005057824 */ /* 0x000fca00078e00ff */
[----:B------:R-:W-:-:S05]  /*01d0*/  LOP3.LUT R5, R5, 0x70, RZ, 0xe2, !PT ;  /* 0x0000007005057812 */ /* 0x000fca00078ee2ff */
[----:B------:R-:W-:-:S07]  /*01e0*/  IMAD.MOV R5, RZ, RZ, -R5 ;  /* 0x000000ffff057224 */ /* 0x000fce00078e0a05 */
.L_x_97:
[----:B------:R-:W-:Y:S01]  /*01f0*/  VIADD R5, R5, 0x10 ;  /* 0x0000001005057836 */ /* 0x000fe20000000000 */
[----:B------:R-:W-:Y:S04]  /*0200*/  STL.128 [R7+-0x20], RZ ;  /* 0xffffe0ff07007387 */ /* 0x000fe80000100c00 */
[----:B------:R-:W-:Y:S01]  /*0210*/  ISETP.NE.AND P0, PT, R5, RZ, PT ;  /* 0x000000ff0500720c */ /* 0x000fe20003f05270 */
[----:B------:R-:W-:Y:S04]  /*0220*/  STL.128 [R7+-0x10], RZ ;  /* 0xfffff0ff07007387 */ /* 0x000fe80000100c00 */
[----:B------:R-:W-:Y:S04]  /*0230*/  STL.128 [R7], RZ ;  /* 0x000000ff07007387 */ /* 0x000fe80000100c00 */
[----:B------:R0:W-:Y:S02]  /*0240*/  STL.128 [R7+0x10], RZ ;  /* 0x000010ff07007387 */ /* 0x0001e40000100c00 */
[----:B0-----:R-:W-:-:S02]  /*0250*/  VIADD R7, R7, 0x40 ;  /* 0x0000004007077836 */ /* 0x001fc40000000000 */
[----:B------:R-:W-:Y:S05]  /*0260*/  @P0 BRA `(.L_x_97) ;  /* 0xfffffffc00e00947 */ /* 0x000fea000383ffff */
.L_x_96:
[----:B------:R-:W-:Y:S05]  /*0270*/  @!P1 BRA `(.L_x_95) ;  /* 0x0000000000589947 */ /* 0x000fea0003800000 */
[----:B------:R-:W-:Y:S02]  /*0280*/  ISETP.GE.U32.AND P0, PT, R8, 0x8, PT ;  /* 0x000000080800780c */ /* 0x000fe40003f06070 */
[----:B------:R-:W-:-:S04]  /*0290*/  LOP3.LUT R5, R3, 0x7, RZ, 0xc0, !PT ;  /* 0x0000000703057812 */ /* 0x000fc800078ec0ff */
[----:B------:R-:W-:-:S07]  /*02a0*/  ISETP.NE.AND P1, PT, R5, RZ, PT ;  /* 0x000000ff0500720c */ /* 0x000fce0003f25270 */
[C---:B------:R-:W-:Y:S01]  /*02b0*/  @P0 IMAD R7, R6.reuse, 0x4, R1 ;  /* 0x0000000406070824 */ /* 0x040fe200078e0201 */
[----:B------:R-:W-:-:S04]  /*02c0*/  @P0 IADD3 R6, PT, PT, R6, 0x8, RZ ;  /* 0x0000000806060810 */ /* 0x000fc80007ffe0ff */
[----:B------:R0:W-:Y:S04]  /*02d0*/  @P0 STL.128 [R7], RZ ;  /* 0x000000ff07000387 */ /* 0x0001e80000100c00 */
[----:B------:R0:W-:Y:S01]  /*02e0*/  @P0 STL.128 [R7+0x10], RZ ;  /* 0x000010ff07000387 */ /* 0x0001e20000100c00 */
[----:B------:R-:W-:Y:S05]  /*02f0*/  @!P1 BRA `(.L_x_95) ;  /* 0x0000000000389947 */ /* 0x000fea0003800000 */
[----:B------:R-:W-:Y:S02]  /*0300*/  ISETP.GE.U32.AND P0, PT, R5, 0x4, PT ;  /* 0x000000040500780c */ /* 0x000fe40003f06070 */
[----:B------:R-:W-:-:S04]  /*0310*/  LOP3.LUT R5, R3, 0x3, RZ, 0xc0, !PT ;  /* 0x0000000303057812 */ /* 0x000fc800078ec0ff */
[----:B------:R-:W-:-:S07]  /*0320*/  ISETP.NE.AND P1, PT, R5, RZ, PT ;  /* 0x000000ff0500720c */ /* 0x000fce0003f25270 */
[C---:B0-----:R-:W-:Y:S02]  /*0330*/  @P0 IMAD R7, R6.reuse, 0x4, R1 ;  /* 0x0000000406070824 */ /* 0x041fe400078e0201 */
[----:B------:R-:W-:-:S03]  /*0340*/  @P0 VIADD R6, R6, 0x4 ;  /* 0x0000000406060836 */ /* 0x000fc60000000000 */
[----:B------:R1:W-:Y:S01]  /*0350*/  @P0 STL.128 [R7], RZ ;  /* 0x000000ff07000387 */ /* 0x0003e20000100c00 */
[----:B------:R-:W-:Y:S05]  /*0360*/  @!P1 BRA `(.L_x_95) ;  /* 0x00000000001c9947 */ /* 0x000fea0003800000 */
[----:B------:R-:W-:Y:S02]  /*0370*/  IMAD R6, R6, 0x4, R1 ;  /* 0x0000000406067824 */ /* 0x000fe400078e0201 */
[----:B------:R-:W-:-:S07]  /*0380*/  IMAD.MOV R5, RZ, RZ, -R5 ;  /* 0x000000ffff057224 */ /* 0x000fce00078e0a05 */
.L_x_98:
[----:B------:R-:W-:Y:S01]  /*0390*/  VIADD R5, R5, 0x1 ;  /* 0x0000000105057836 */ /* 0x000fe20000000000 */
[----:B------:R0:W-:Y:S04]  /*03a0*/  STL [R6], RZ ;  /* 0x000000ff06007387 */ /* 0x0001e80000100800 */
[----:B------:R-:W-:Y:S01]  /*03b0*/  ISETP.NE.AND P0, PT, R5, RZ, PT ;  /* 0x000000ff0500720c */ /* 0x000fe20003f05270 */
[----:B0-----:R-:W-:-:S12]  /*03c0*/  VIADD R6, R6, 0x4 ;  /* 0x0000000406067836 */ /* 0x001fd80000000000 */
[----:B------:R-:W-:Y:S05]  /*03d0*/  @P0 BRA `(.L_x_98) ;  /* 0xfffffffc00ec0947 */ /* 0x000fea000383ffff */
.L_x_95:
[----:B------:R-:W-:Y:S01]  /*03e0*/  ISETP.GE.AND P0, PT, R2, R9, PT ;  /* 0x000000090200720c */ /* 0x000fe20003f06270 */
[----:B------:R-:W-:Y:S01]  /*03f0*/  BSSY.RECONVERGENT B1, `(.L_x_99) ;  /* 0x0000108000017945 */ /* 0x000fe20003800200 */
[----:B01----:R-:W-:Y:S02]  /*0400*/  IMAD.MOV.U32 R7, RZ, RZ, RZ ;  /* 0x000000ffff077224 */ /* 0x003fe400078e00ff */
[----:B------:R-:W-:-:S09]  /*0410*/  IMAD.MOV.U32 R5, RZ, RZ, RZ ;  /* 0x000000ffff057224 */ /* 0x000fd200078e00ff */
[----:B------:R-:W-:Y:S05]  /*0420*/  @P0 BRA `(.L_x_100) ;  /* 0x0000001000100947 */ /* 0x000fea0003800000 */
[----:B------:R-:W-:Y:S01]  /*0430*/  IMAD.IADD R9, R2, 0x1, -R9 ;  /* 0x0000000102097824 */ /* 0x000fe200078e0a09 */
[----:B------:R-:W-:Y:S01]  /*0440*/  BSSY.RECONVERGENT B0, `(.L_x_101) ;  /* 0x00000c1000007945 */ /* 0x000fe20003800200 */
[----:B------:R-:W-:Y:S01]  /*0450*/  HFMA2 R5, -RZ, RZ, 0, 0 ;  /* 0x00000000ff057431 */ /* 0x000fe200000001ff */
[----:B------:R-:W-:Y:S01]  /*0460*/  LOP3.LUT R6, R4, 0x3, RZ, 0xc0, !PT ;  /* 0x0000000304067812 */ /* 0x000fe200078ec0ff */
[----:B------:R-:W-:Y:S01]  /*0470*/  IMAD.MOV.U32 R7, RZ, RZ, RZ ;  /* 0x000000ffff077224 */ /* 0x000fe200078e00ff */
[----:B------:R-:W-:-:S13]  /*0480*/  ISETP.GT.U32.AND P0, PT, R9, -0x4, PT ;  /* 0xfffffffc0900780c */ /* 0x000fda0003f04070 */
[----:B------:R-:W-:Y:S05]  /*0490*/  @P0 BRA `(.L_x_102) ;  /* 0x0000000800ec0947 */ /* 0x000fea0003800000 */
[----:B------:R-:W-:Y:S01]  /*04a0*/  IABS R18, R3 ;  /* 0x0000000300127213 */ /* 0x000fe20000000000 */
[----:B------:R-:W0:Y:S01]  /*04b0*/  LDC.64 R14, c[0x0][0x390] ;  /* 0x0000e400ff0e7b82 */ /* 0x000e220000000a00 */
[----:B------:R-:W-:Y:S01]  /*04c0*/  LOP3.LUT R8, R4, 0xfffffffc, RZ, 0xc0, !PT ;  /* 0xfffffffc04087812 */ /* 0x000fe200078ec0ff */
[----:B------:R-:W-:Y:S01]  /*04d0*/  IMAD.MOV.U32 R22, RZ, RZ, RZ ;  /* 0x000000ffff167224 */ /* 0x000fe200078e00ff */
[----:B------:R-:W1:Y:S03]  /*04e0*/  I2F.RP R5, R18 ;  /* 0x0000001200057306 */ /* 0x000e660000209400 */
[----:B------:R-:W-:Y:S02]  /*04f0*/  IMAD.MOV R8, RZ, RZ, -R8 ;  /* 0x000000ffff087224 */ /* 0x000fe400078e0a08 */
[----:B------:R-:W2:Y:S03]  /*0500*/  LDC.64 R12, c[0x0][0x3a0] ;  /* 0x0000e800ff0c7b82 */ /* 0x000ea60000000a00 */
[----:B-1----:R-:W1:Y:S01]  /*0510*/  MUFU.RCP R5, R5 ;  /* 0x0000000500057308 */ /* 0x002e620000001000 */
[----:B0-----:R-:W-:-:S05]  /*0520*/  IADD3 R14, P0, PT, R14, 0x8, RZ ;  /* 0x000000080e0e7810 */ /* 0x001fca0007f1e0ff */
[----:B------:R-:W-:Y:S02]  /*0530*/  IMAD.X R15, RZ, RZ, R15, P0 ;  /* 0x000000ffff0f7224 */ /* 0x000fe400000e060f */
[----:B-1----:R-:W-:Y:S02]  /*0540*/  VIADD R23, R5, 0xffffffe ;  /* 0x0ffffffe05177836 */ /* 0x002fe40000000000 */
[----:B------:R-:W-:-:S04]  /*0550*/  IMAD.MOV.U32 R5, RZ, RZ, RZ ;  /* 0x000000ffff057224 */ /* 0x000fc800078e00ff */
[----:B------:R-:W0:Y:S02]  /*0560*/  F2I.FTZ.U32.TRUNC.NTZ R23, R23 ;  /* 0x0000001700177305 */ /* 0x000e24000021f000 */
[----:B0-----:R-:W-:-:S04]  /*0570*/  IMAD.MOV R9, RZ, RZ, -R23 ;  /* 0x000000ffff097224 */ /* 0x001fc800078e0a17 */
[----:B------:R-:W-:-:S04]  /*0580*/  IMAD R9, R9, R18, RZ ;  /* 0x0000001209097224 */ /* 0x000fc800078e02ff */
[----:B--2---:R-:W-:-:S07]  /*0590*/  IMAD.HI.U32 R22, R23, R9, R22 ;  /* 0x0000000917167227 */ /* 0x004fce00078e0016 */
.L_x_111:
[----:B------:R-:W-:-:S05]  /*05a0*/  IMAD.WIDE R16, R2, 0x4, R14 ;  /* 0x0000000402107825 */ /* 0x000fca00078e020e */
[----:B------:R-:W2:Y:S04]  /*05b0*/  LDG.E R19, desc[UR4][R16.64+-0x8] ;  /* 0xfffff80410137981 */ /* 0x000ea8000c1e1900 */
[----:B------:R0:W5:Y:S04]  /*05c0*/  LDG.E R9, desc[UR4][R16.64+-0x4] ;  /* 0xfffffc0410097981 */ /* 0x000168000c1e1900 */
[----:B------:R0:W5:Y:S04]  /*05d0*/  LDG.E R10, desc[UR4][R16.64] ;  /* 0x00000004100a7981 */ /* 0x000168000c1e1900 */
[----:B------:R0:W5:Y:S01]  /*05e0*/  LDG.E R11, desc[UR4][R16.64+0x4] ;  /* 0x00000404100b7981 */ /* 0x000162000c1e1900 */
[----:B--2---:R-:W-:-:S06]  /*05f0*/  IMAD.WIDE R20, R19, 0x4, R12 ;  /* 0x0000000413147825 */ /* 0x004fcc00078e020c */
[----:B------:R-:W2:Y:S01]  /*0600*/  LDG.E R20, desc[UR4][R20.64] ;  /* 0x0000000414147981 */ /* 0x000ea2000c1e1900 */
[----:B------:R-:W-:-:S05]  /*0610*/  IABS R23, R3 ;  /* 0x0000000300177213 */ /* 0x000fca0000000000 */
[----:B------:R-:W-:Y:S01]  /*0620*/  IMAD.MOV R24, RZ, RZ, -R23 ;  /* 0x000000ffff187224 */ /* 0x000fe200078e0a17 */
[----:B------:R-:W-:Y:S02]  /*0630*/  ISETP.NE.AND P1, PT, R3, RZ, PT ;  /* 0x000000ff0300720c */ /* 0x000fe40003f25270 */
[----:B------:R-:W-:Y:S01]  /*0640*/  LOP3.LUT R26, RZ, R3, RZ, 0x33, !PT ;  /* 0x00000003ff1a7212 */ /* 0x000fe200078e33ff */
[----:B------:R-:W-:Y:S01]  /*0650*/  BSSY.RECONVERGENT B2, `(.L_x_103) ;  /* 0x0000023000027945 */ /* 0x000fe20003800200 */
[----:B--2---:R-:W-:-:S05]  /*0660*/  IABS R25, R20 ;  /* 0x0000001400197213 */ /* 0x004fca0000000000 */
[----:B------:R-:W-:-:S04]  /*0670*/  IMAD.HI.U32 R23, R22, R25, RZ ;  /* 0x0000001916177227 */ /* 0x000fc800078e00ff */
[----:B------:R-:W-:-:S05]  /*0680*/  IMAD R23, R23, R24, R25 ;  /* 0x0000001817177224 */ /* 0x000fca00078e0219 */
[----:B------:R-:W-:Y:S02]  /*0690*/  ISETP.GT.U32.AND P0, PT, R18, R23, PT ;  /* 0x000000171200720c */ /* 0x000fe40003f04070 */
[----:B------:R-:W-:Y:S02]  /*06a0*/  IABS R25, R3 ;  /* 0x0000000300197213 */ /* 0x000fe40000000000 */
[----:B------:R-:W-:-:S09]  /*06b0*/  ISETP.GE.AND P2, PT, R20, RZ, PT ;  /* 0x000000ff1400720c */ /* 0x000fd20003f46270 */
[----:B------:R-:W-:-:S04]  /*06c0*/  @!P0 IADD3 R23, PT, PT, R23, -R25, RZ ;  /* 0x8000001917178210 */ /* 0x000fc80007ffe0ff */
[----:B------:R-:W-:-:S13]  /*06d0*/  ISETP.GT.U32.AND P0, PT, R18, R23, PT ;  /* 0x000000171200720c */ /* 0x000fda0003f04070 */
[----:B------:R-:W-:-:S04]  /*06e0*/  @!P0 IMAD.IADD R23, R23, 0x1, -R25 ;  /* 0x0000000117178824 */ /* 0x000fc800078e0a19 */
[----:B------:R-:W-:-:S05]  /*06f0*/  @!P2 IMAD.MOV R23, RZ, RZ, -R23 ;  /* 0x000000ffff17a224 */ /* 0x000fca00078e0a17 */
[----:B------:R-:W-:-:S04]  /*0700*/  SEL R18, R26, R23, !P1 ;  /* 0x000000171a127207 */ /* 0x000fc80004800000 */
[----:B------:R-:W-:-:S13]  /*0710*/  ISETP.GE.AND P0, PT, R18, RZ, PT ;  /* 0x000000ff1200720c */ /* 0x000fda0003f06270 */
[----:B0-----:R-:W-:Y:S05]  /*0720*/  @!P0 BRA `(.L_x_104) ;  /* 0x0000000000548947 */ /* 0x001fea0003800000 */
[----:B------:R-:W0:Y:S02]  /*0730*/  LDC.64 R16, c[0x0][0x3a8] ;  /* 0x0000ea00ff107b82 */ /* 0x000e240000000a00 */
[----:B0-----:R-:W-:-:S05]  /*0740*/  IMAD.WIDE R16, R19, 0x4, R16 ;  /* 0x0000000413107825 */ /* 0x001fca00078e0210 */
[----:B------:R-:W2:Y:S04]  /*0750*/  LDG.E R20, desc[UR4][R16.64] ;  /* 0x0000000410147981 */ /* 0x000ea8000c1e1900 */
[----:B------:R-:W2:Y:S01]  /*0760*/  LDG.E R21, desc[UR4][R16.64+0x4] ;  /* 0x0000040410157981 */ /* 0x000ea2000c1e1900 */
[----:B------:R-:W-:-:S05]  /*0770*/  IMAD R19, R18, 0x4, R1 ;  /* 0x0000000412137824 */ /* 0x000fca00078e0201 */
[----:B------:R-:W3:Y:S01]  /*0780*/  LDL R22, [R19] ;  /* 0x0000000013167983 */ /* 0x000ee20000100800 */
[----:B--2---:R-:W-:Y:S02]  /*0790*/  IMAD.IADD R20, R21, 0x1, -R20 ;  /* 0x0000000115147824 */ /* 0x004fe400078e0a14 */
[----:B------:R-:W-:-:S03]  /*07a0*/  IMAD.MOV.U32 R21, RZ, RZ, 0x2 ;  /* 0x00000002ff157424 */ /* 0x000fc600078e00ff */
[C---:B------:R-:W-:Y:S02]  /*07b0*/  ISETP.GE.AND P2, PT, R20.reuse, 0x9, PT ;  /* 0x000000091400780c */ /* 0x040fe40003f46270 */
[C---:B------:R-:W-:Y:S02]  /*07c0*/  ISETP.GT.AND P0, PT, R20.reuse, 0x4, PT ;  /* 0x000000041400780c */ /* 0x040fe40003f04270 */
[----:B------:R-:W-:Y:S02]  /*07d0*/  SEL R21, R21, 0x1, !P2 ;  /* 0x0000000115157807 */ /* 0x000fe40005000000 */
[----:B------:R-:W-:Y:S02]  /*07e0*/  ISETP.GE.AND P2, PT, R20, 0x3, PT ;  /* 0x000000031400780c */ /* 0x000fe40003f46270 */
[----:B------:R-:W-:Y:S02]  /*07f0*/  SEL R21, R21, 0x4, P0 ;  /* 0x0000000415157807 */ /* 0x000fe40000000000 */
[----:B------:R-:W-:-:S02]  /*0800*/  ISETP.GE.AND P0, PT, R18, R5, PT ;  /* 0x000000051200720c */ /* 0x000fc40003f06270 */
[----:B------:R-:W-:-:S05]  /*0810*/  SEL R21, R21, 0x6, P2 ;  /* 0x0000000615157807 */ /* 0x000fca0001000000 */
[----:B---3--:R-:W-:-:S05]  /*0820*/  IMAD.IADD R22, R21, 0x1, R22 ;  /* 0x0000000115167824 */ /* 0x008fca00078e0216 */
[----:B------:R0:W-:Y:S01]  /*0830*/  STL [R19], R22 ;  /* 0x0000001613007387 */ /* 0x0001e20000100800 */
[----:B------:R-:W-:-:S04]  /*0840*/  ISETP.NE.OR P0, PT, R22, R7, P0 ;  /* 0x000000071600720c */ /* 0x000fc80000705670 */
[----:B------:R-:W-:-:S13]  /*0850*/  ISETP.LE.AND P0, PT, R22, R7, P0 ;  /* 0x000000071600720c */ /* 0x000fda0000703270 */
[----:B------:R-:W-:Y:S02]  /*0860*/  @!P0 IMAD.MOV.U32 R7, RZ, RZ, R22 ;  /* 0x000000ffff078224 */ /* 0x000fe400078e0016 */
[----:B0-----:R-:W-:-:S07]  /*0870*/  @!P0 IMAD.MOV.U32 R5, RZ, RZ, R18 ;  /* 0x000000ffff058224 */ /* 0x001fce00078e0012 */
.L_x_104:
[----:B------:R-:W-:Y:S05]  /*0880*/  BSYNC.RECONVERGENT B2 ;  /* 0x0000000000027941 */ /* 0x000fea0003800200 */
.L_x_103:
[----:B-----5:R-:W-:-:S04]  /*0890*/  IMAD.WIDE R16, R9, 0x4, R12 ;  /* 0x0000000409107825 */ /* 0x020fc800078e020c */
[--C-:B------:R-:W-:Y:S02]  /*08a0*/  IMAD.WIDE R18, R10, 0x4, R12.reuse ;  /* 0x000000040a127825 */ /* 0x100fe400078e020c */
[----:B------:R-:W2:Y:S02]  /*08b0*/  LDG.E R16, desc[UR4][R16.64] ;  /* 0x0000000410107981 */ /* 0x000ea4000c1e1900 */
[----:B------:R-:W-:Y:S02]  /*08c0*/  IMAD.WIDE R20, R11, 0x4, R12 ;  /* 0x000000040b147825 */ /* 0x000fe400078e020c */
[----:B------:R0:W3:Y:S04]  /*08d0*/  LDG.E R19, desc[UR4][R18.64] ;  /* 0x0000000412137981 */ /* 0x0000e8000c1e1900 */
[----:B------:R2:W4:Y:S01]  /*08e0*/  LDG.E R20, desc[UR4][R20.64] ;  /* 0x0000000414147981 */ /* 0x000522000c1e1900 */
[----:B------:R-:W1:Y:S01]  /*08f0*/  I2F.RP R27, R25 ;  /* 0x00000019001b7306 */ /* 0x000e620000209400 */
[----:B------:R-:W-:Y:S01]  /*0900*/  VIADD R8, R8, 0x4 ;  /* 0x0000000408087836 */ /* 0x000fe20000000000 */
[----:B------:R-:W-:Y:S01]  /*0910*/  BSSY.RECONVERGENT B2, `(.L_x_105) ;  /* 0x0000041000027945 */ /* 0x000fe20003800200 */
[----:B0-----:R-:W-:-:S05]  /*0920*/  IMAD.MOV.U32 R18, RZ, RZ, R25 ;  /* 0x000000ffff127224 */ /* 0x001fca00078e0019 */
[----:B-1----:R-:W0:Y:S02]  /*0930*/  MUFU.RCP R27, R27 ;  /* 0x0000001b001b7308 */ /* 0x002e240000001000 */
[----:B0-----:R-:W-:-:S06]  /*0940*/  IADD3 R28, PT, PT, R27, 0xffffffe, RZ ;  /* 0x0ffffffe1b1c7810 */ /* 0x001fcc0007ffe0ff */
[----:B------:R-:W0:Y:S02]  /*0950*/  F2I.FTZ.U32.TRUNC.NTZ R23, R28 ;  /* 0x0000001c00177305 */ /* 0x000e24000021f000 */
[----:B0-----:R-:W-:-:S04]  /*0960*/  IMAD.MOV R22, RZ, RZ, -R23 ;  /* 0x000000ffff167224 */ /* 0x001fc800078e0a17 */
[----:B------:R-:W-:Y:S02]  /*0970*/  IMAD R17, R22, R25, RZ ;  /* 0x0000001916117224 */ /* 0x000fe400078e02ff */
[----:B------:R-:W-:-:S04]  /*0980*/  IMAD.MOV.U32 R22, RZ, RZ, RZ ;  /* 0x000000ffff167224 */ /* 0x000fc800078e00ff */
[----:B------:R-:W-:Y:S01]  /*0990*/  IMAD.HI.U32 R22, R23, R17, R22 ;  /* 0x0000001117167227 */ /* 0x000fe200078e0016 */
[----:B--2---:R-:W-:Y:S02]  /*09a0*/  IABS R21, R16 ;  /* 0x0000001000157213 */ /* 0x004fe40000000000 */
[----:B---3--:R-:W-:-:S03]  /*09b0*/  IABS R23, R19 ;  /* 0x0000001300177213 */ /* 0x008fc60000000000 */
[----:B------:R-:W-:Y:S01]  /*09c0*/  IMAD.HI.U32 R17, R22, R21, RZ ;  /* 0x0000001516117227 */ /* 0x000fe200078e00ff */
[----:B------:R-:W-:Y:S02]  /*09d0*/  ISETP.GE.AND P4, PT, R19, RZ, PT ;  /* 0x000000ff1300720c */ /* 0x000fe40003f86270 */
[----:B----4-:R-:W-:Y:S01]  /*09e0*/  IABS R27, R20 ;  /* 0x00000014001b7213 */ /* 0x010fe20000000000 */
[----:B------:R-:W-:Y:S01]  /*09f0*/  IMAD R17, R17, R24, R21 ;  /* 0x0000001811117224 */ /* 0x000fe200078e0215 */
[----:B------:R-:W-:Y:S01]  /*0a00*/  ISETP.GE.AND P6, PT, R20, RZ, PT ;  /* 0x000000ff1400720c */ /* 0x000fe20003fc6270 */
[----:B------:R-:W-:-:S03]  /*0a10*/  IMAD.HI.U32 R21, R22, R23, RZ ;  /* 0x0000001716157227 */ /* 0x000fc600078e00ff */
[----:B------:R-:W-:Y:S01]  /*0a20*/  ISETP.GT.U32.AND P0, PT, R18, R17, PT ;  /* 0x000000111200720c */ /* 0x000fe20003f04070 */
[----:B------:R-:W-:Y:S02]  /*0a30*/  IMAD R21, R21, R24, R23 ;  /* 0x0000001815157224 */ /* 0x000fe400078e0217 */
[----:B------:R-:W-:-:S03]  /*0a40*/  IMAD.HI.U32 R23, R22, R27, RZ ;  /* 0x0000001b16177227 */ /* 0x000fc600078e00ff */
[----:B------:R-:W-:Y:S01]  /*0a50*/  ISETP.GT.U32.AND P2, PT, R18, R21, PT ;  /* 0x000000151200720c */ /* 0x000fe20003f44070 */
[----:B------:R-:W-:-:S05]  /*0a60*/  IMAD R23, R23, R24, R27 ;  /* 0x0000001817177224 */ /* 0x000fca00078e021b */
[----:B------:R-:W-:Y:S01]  /*0a70*/  ISETP.GT.U32.AND P3, PT, R18, R23, PT ;  /* 0x000000171200720c */ /* 0x000fe20003f64070 */
[----:B------:R-:W-:-:S05]  /*0a80*/  @!P0 IMAD.IADD R17, R17, 0x1, -R25 ;  /* 0x0000000111118824 */ /* 0x000fca00078e0a19 */
[----:B------:R-:W-:Y:S01]  /*0a90*/  ISETP.GT.U32.AND P0, PT, R18, R17, PT ;  /* 0x000000111200720c */ /* 0x000fe20003f04070 */
[----:B------:R-:W-:Y:S01]  /*0aa0*/  @!P2 IMAD.IADD R21, R21, 0x1, -R25 ;  /* 0x000000011515a824 */ /* 0x000fe200078e0a19 */
[----:B------:R-:W-:-:S05]  /*0ab0*/  ISETP.GE.AND P2, PT, R16, RZ, PT ;  /* 0x000000ff1000720c */ /* 0x000fca0003f46270 */
[----:B------:R-:W-:Y:S01]  /*0ac0*/  @!P3 IMAD.IADD R23, R23, 0x1, -R25 ;  /* 0x000000011717b824 */ /* 0x000fe200078e0a19 */
[----:B------:R-:W-:-:S04]  /*0ad0*/  ISETP.GT.U32.AND P3, PT, R18, R21, PT ;  /* 0x000000151200720c */ /* 0x000fc80003f64070 */
[----:B------:R-:W-:Y:S01]  /*0ae0*/  ISETP.GT.U32.AND P5, PT, R18, R23, PT ;  /* 0x000000171200720c */ /* 0x000fe20003fa4070 */
[----:B------:R-:W-:-:S04]  /*0af0*/  @!P0 IMAD.IADD R17, R17, 0x1, -R25 ;  /* 0x0000000111118824 */ /* 0x000fc800078e0a19 */
[----:B------:R-:W-:-:S04]  /*0b00*/  @!P2 IMAD.MOV R17, RZ, RZ, -R17 ;  /* 0x000000ffff11a224 */ /* 0x000fc800078e0a11 */
[----:B------:R-:W-:Y:S01]  /*0b10*/  @!P3 IMAD.IADD R21, R21, 0x1, -R25 ;  /* 0x000000011515b824 */ /* 0x000fe200078e0a19 */
[----:B------:R-:W-:-:S03]  /*0b20*/  SEL R24, R26, R17, !P1 ;  /* 0x000000111a187207 */ /* 0x000fc60004800000 */
[----:B------:R-:W-:Y:S01]  /*0b30*/  @!P5 IADD3 R23, PT, PT, R23, -R25, RZ ;  /* 0x800000191717d210 */ /* 0x000fe20007ffe0ff */
[----:B------:R-:W-:Y:S01]  /*0b40*/  @!P4 IMAD.MOV R21, RZ, RZ, -R21 ;  /* 0x000000ffff15c224 */ /* 0x000fe200078e0a15 */
[----:B------:R-:W-:-:S03]  /*0b50*/  ISETP.GE.AND P0, PT, R24, RZ, PT ;  /* 0x000000ff1800720c */ /* 0x000fc60003f06270 */
[----:B------:R-:W-:Y:S01]  /*0b60*/  @!P6 IMAD.MOV R23, RZ, RZ, -R23 ;  /* 0x000000ffff17e224 */ /* 0x000fe200078e0a17 */
[----:B------:R-:W-:-:S04]  /*0b70*/  SEL R20, R26, R21, !P1 ;  /* 0x000000151a147207 */ /* 0x000fc80004800000 */
[----:B------:R-:W-:Y:S02]  /*0b80*/  SEL R26, R26, R23, !P1 ;  /* 0x000000171a1a7207 */ /* 0x000fe40004800000 */
[----:B------:R-:W-:Y:S02]  /*0b90*/  ISETP.NE.AND P1, PT, R8, RZ, PT ;  /* 0x000000ff0800720c */ /* 0x000fe40003f25270 */
[----:B------:R-:W-:Y:S02]  /*0ba0*/  ISETP.GE.AND P3, PT, R20, RZ, PT ;  /* 0x000000ff1400720c */ /* 0x000fe40003f66270 */
[----:B------:R-:W-:Y:S01]  /*0bb0*/  ISETP.GE.AND P2, PT, R26, RZ, PT ;  /* 0x000000ff1a00720c */ /* 0x000fe20003f46270 */
[----:B------:R-:W-:-:S12]  /*0bc0*/  @!P0 BRA `(.L_x_106) ;  /* 0x0000000000548947 */ /* 0x000fd80003800000 */
[----:B------:R-:W0:Y:S02]  /*0bd0*/  LDC.64 R16, c[0x0][0x3a8] ;  /* 0x0000ea00ff107b82 */ /* 0x000e240000000a00 */
[----:B0-----:R-:W-:-:S05]  /*0be0*/  IMAD.WIDE R16, R9, 0x4, R16 ;  /* 0x0000000409107825 */ /* 0x001fca00078e0210 */
[----:B------:R-:W2:Y:S04]  /*0bf0*/  LDG.E R19, desc[UR4][R16.64] ;  /* 0x0000000410137981 */ /* 0x000ea8000c1e1900 */
[----:B------:R-:W2:Y:S01]  /*0c00*/  LDG.E R28, desc[UR4][R16.64+0x4] ;  /* 0x00000404101c7981 */ /* 0x000ea2000c1e1900 */
[----:B------:R-:W-:-:S05]  /*0c10*/  IMAD R9, R24, 0x4, R1 ;  /* 0x0000000418097824 */ /* 0x000fca00078e0201 */
[----:B------:R-:W3:Y:S01]  /*0c20*/  LDL R23, [R9] ;  /* 0x0000000009177983 */ /* 0x000ee20000100800 */
[----:B------:R-:W-:Y:S02]  /*0c30*/  IMAD.MOV.U32 R21, RZ, RZ, 0x2 ;  /* 0x00000002ff157424 */ /* 0x000fe400078e00ff */
[----:B--2---:R-:W-:-:S05]  /*0c40*/  IMAD.IADD R19, R28, 0x1, -R19 ;  /* 0x000000011c137824 */ /* 0x004fca00078e0a13 */
[C---:B------:R-:W-:Y:S02]  /*0c50*/  ISETP.GE.AND P4, PT, R19.reuse, 0x9, PT ;  /* 0x000000091300780c */ /* 0x040fe40003f86270 */
[----:B------:R-:W-:Y:S02]  /*0c60*/  ISETP.GT.AND P0, PT, R19, 0x4, PT ;  /* 0x000000041300780c */ /* 0x000fe40003f04270 */
        /* <DEDUP_REMOVED lines=9> */
[----:B------:R-:W-:Y:S01]  /*0d00*/  @!P0 MOV R7, R16 ;  /* 0x0000001000078202 */ /* 0x000fe20000000f00 */
[----:B0-----:R-:W-:-:S07]  /*0d10*/  @!P0 IMAD.MOV.U32 R5, RZ, RZ, R24 ;  /* 0x000000ffff058224 */ /* 0x001fce00078e0018 */
.L_x_106:
[----:B------:R-:W-:Y:S05]  /*0d20*/  BSYNC.RECONVERGENT B2 ;  /* 0x0000000000027941 */ /* 0x000fea0003800200 */
.L_x_105:
[----:B------:R-:W-:Y:S04]  /*0d30*/  BSSY.RECONVERGENT B2, `(.L_x_107) ;  /* 0x0000017000027945 */ /* 0x000fe80003800200 */
[----:B------:R-:W-:Y:S05]  /*0d40*/  @!P3 BRA `(.L_x_108) ;  /* 0x000000000054b947 */ /* 0x000fea0003800000 */
[----:B------:R-:W0:Y:S01]  /*0d50*/  LDC.64 R16, c[0x0][0x3a8] ;  /* 0x0000ea00ff107b82 */ /* 0x000e220000000a00 */
[----:B------:R-:W-:-:S05]  /*0d60*/  IMAD R19, R20, 0x4, R1 ;  /* 0x0000000414137824 */ /* 0x000fca00078e0201 */
[----:B------:R-:W2:Y:S01]  /*0d70*/  LDL R21, [R19] ;  /* 0x0000000013157983 */ /* 0x000ea20000100800 */
[----:B0-----:R-:W-:-:S05]  /*0d80*/  IMAD.WIDE R16, R10, 0x4, R16 ;  /* 0x000000040a107825 */ /* 0x001fca00078e0210 */
[----:B------:R-:W3:Y:S04]  /*0d90*/  LDG.E R9, desc[UR4][R16.64] ;  /* 0x0000000410097981 */ /* 0x000ee8000c1e1900 */
[----:B------:R-:W3:Y:S02]  /*0da0*/  LDG.E R10, desc[UR4][R16.64+0x4] ;  /* 0x00000404100a7981 */ /* 0x000ee4000c1e1900 */
[----:B---3--:R-:W-:Y:S02]  /*0db0*/  IMAD.IADD R9, R10, 0x1, -R9 ;  /* 0x000000010a097824 */ /* 0x008fe400078e0a09 */
[----:B------:R-:W-:-:S03]  /*0dc0*/  IMAD.MOV.U32 R10, RZ, RZ, 0x2 ;  /* 0x00000002ff0a7424 */ /* 0x000fc600078e00ff */
[C---:B------:R-:W-:Y:S02]  /*0dd0*/  ISETP.GE.AND P3, PT, R9.reuse, 0x9, PT ;  /* 0x000000090900780c */ /* 0x040fe40003f66270 */
[C---:B------:R-:W-:Y:S02]  /*0de0*/  ISETP.GT.AND P0, PT, R9.reuse, 0x4, PT ;  /* 0x000000040900780c */ /* 0x040fe40003f04270 */
[----:B------:R-:W-:Y:S02]  /*0df0*/  SEL R10, R10, 0x1, !P3 ;  /* 0x000000010a0a7807 */ /* 0x000fe40005800000 */
[----:B------:R-:W-:Y:S02]  /*0e00*/  ISETP.GE.AND P3, PT, R9, 0x3, PT ;  /* 0x000000030900780c */ /* 0x000fe40003f66270 */
[----:B------:R-:W-:-:S04]  /*0e10*/  SEL R10, R10, 0x4, P0 ;  /* 0x000000040a0a7807 */ /* 0x000fc80000000000 */
[----:B------:R-:W-:-:S05]  /*0e20*/  SEL R10, R10, 0x6, P3 ;  /* 0x000000060a0a7807 */ /* 0x000fca0001800000 */
[----:B--2---:R-:W-:Y:S01]  /*0e30*/  IMAD.IADD R10, R10, 0x1, R21 ;  /* 0x000000010a0a7824 */ /* 0x004fe200078e0215 */
[----:B------:R-:W-:-:S04]  /*0e40*/  ISETP.GE.AND P0, PT, R20, R5, PT ;  /* 0x000000051400720c */ /* 0x000fc80003f06270 */
[----:B------:R0:W-:Y:S01]  /*0e50*/  STL [R19], R10 ;  /* 0x0000000a13007387 */ /* 0x0001e20000100800 */
[----:B------:R-:W-:-:S04]  /*0e60*/  ISETP.NE.OR P0, PT, R10, R7, P0 ;  /* 0x000000070a00720c */ /* 0x000fc80000705670 */
[----:B------:R-:W-:-:S13]  /*0e70*/  ISETP.LE.AND P0, PT, R10, R7, P0 ;  /* 0x000000070a00720c */ /* 0x000fda0000703270 */
[----:B------:R-:W-:Y:S02]  /*0e80*/  @!P0 IMAD.MOV.U32 R7, RZ, RZ, R10 ;  /* 0x000000ffff078224 */ /* 0x000fe400078e000a */
[----:B0-----:R-:W-:-:S07]  /*0e90*/  @!P0 IMAD.MOV.U32 R5, RZ, RZ, R20 ;  /* 0x000000ffff058224 */ /* 0x001fce00078e0014 */
.L_x_108:
[----:B------:R-:W-:Y:S05]  /*0ea0*/  BSYNC.RECONVERGENT B2 ;  /* 0x0000000000027941 */ /* 0x000fea0003800200 */
.L_x_107:
[----:B------:R-:W-:Y:S04]  /*0eb0*/  BSSY.RECONVERGENT B2, `(.L_x_109) ;  /* 0x0000017000027945 */ /* 0x000fe80003800200 */
[----:B------:R-:W-:Y:S05]  /*0ec0*/  @!P2 BRA `(.L_x_110) ;  /* 0x000000000054a947 */ /* 0x000fea0003800000 */
[----:B------:R-:W0:Y:S02]  /*0ed0*/  LDC.64 R16, c[0x0][0x3a8] ;  /* 0x0000ea00ff107b82 */ /* 0x000e240000000a00 */
[----:B0-----:R-:W-:-:S05]  /*0ee0*/  IMAD.WIDE R16, R11, 0x4, R16 ;  /* 0x000000040b107825 */ /* 0x001fca00078e0210 */
[----:B------:R-:W2:Y:S04]  /*0ef0*/  LDG.E R9, desc[UR4][R16.64] ;  /* 0x0000000410097981 */ /* 0x000ea8000c1e1900 */
[----:B------:R-:W2:Y:S01]  /*0f00*/  LDG.E R10, desc[UR4][R16.64+0x4] ;  /* 0x00000404100a7981 */ /* 0x000ea2000c1e1900 */
[----:B------:R-:W-:-:S05]  /*0f10*/  IMAD R11, R26, 0x4, R1 ;  /* 0x000000041a0b7824 */ /* 0x000fca00078e0201 */
[----:B------:R-:W3:Y:S01]  /*0f20*/  LDL R19, [R11] ;  /* 0x000000000b137983 */ /* 0x000ee20000100800 */
[----:B--2---:R-:W-:Y:S01]  /*0f30*/  IADD3 R9, PT, PT, -R9, R10, RZ ;  /* 0x0000000a09097210 */ /* 0x004fe20007ffe1ff */
        /* <DEDUP_REMOVED lines=14> */
.L_x_110:
[----:B------:R-:W-:Y:S05]  /*1020*/  BSYNC.RECONVERGENT B2 ;  /* 0x0000000000027941 */ /* 0x000fea0003800200 */
.L_x_109:
[----:B------:R-:W-:Y:S01]  /*1030*/  VIADD R2, R2, 0x4 ;  /* 0x0000000402027836 */ /* 0x000fe20000000000 */
[----:B------:R-:W-:Y:S06]  /*1040*/  @P1 BRA `(.L_x_111) ;  /* 0xfffffff400541947 */ /* 0x000fec000383ffff */
.L_x_102:
[----:B------:R-:W-:Y:S05]  /*1050*/  BSYNC.RECONVERGENT B0 ;  /* 0x0000000000007941 */ /* 0x000fea0003800200 */
.L_x_101:
[----:B------:R-:W-:Y:S01]  /*1060*/  ISETP.NE.AND P0, PT, R6, RZ, PT ;  /* 0x000000ff0600720c */ /* 0x000fe20003f05270 */
[----:B------:R-:W-:-:S12]  /*1070*/  BSSY.RECONVERGENT B0, `(.L_x_112) ;  /* 0x000003e000007945 */ /* 0x000fd80003800200 */
[----:B------:R-:W-:Y:S05]  /*1080*/  @!P0 BRA `(.L_x_113) ;  /* 0x0000000000f08947 */ /* 0x000fea0003800000 */
[----:B------:R-:W-:Y:S01]  /*1090*/  IABS R16, R3 ;  /* 0x0000000300107213 */ /* 0x000fe20000000000 */
[----:B------:R-:W0:Y:S01]  /*10a0*/  LDC.64 R12, c[0x0][0x3a8] ;  /* 0x0000ea00ff0c7b82 */ /* 0x000e220000000a00 */
[----:B------:R-:W-:Y:S02]  /*10b0*/  IADD3 R6, PT, PT, -R6, RZ, RZ ;  /* 0x000000ff06067210 */ /* 0x000fe40007ffe1ff */
[----:B------:R-:W1:Y:S05]  /*10c0*/  I2F.RP R18, R16 ;  /* 0x0000001000127306 */ /* 0x000e6a0000209400 */
[----:B------:R-:W2:Y:S08]  /*10d0*/  LDC.64 R10, c[0x0][0x3a0] ;  /* 0x0000e800ff0a7b82 */ /* 0x000eb00000000a00 */
[----:B------:R-:W3:Y:S01]  /*10e0*/  LDC.64 R8, c[0x0][0x390] ;  /* 0x0000e400ff087b82 */ /* 0x000ee20000000a00 */
[----:B-1----:R-:W1:Y:S02]  /*10f0*/  MUFU.RCP R18, R18 ;  /* 0x0000001200127308 */ /* 0x002e640000001000 */
[----:B-1----:R-:W-:-:S06]  /*1100*/  VIADD R14, R18, 0xffffffe ;  /* 0x0ffffffe120e7836 */ /* 0x002fcc0000000000 */
[----:B------:R1:W4:Y:S02]  /*1110*/  F2I.FTZ.U32.TRUNC.NTZ R15, R14 ;  /* 0x0000000e000f7305 */ /* 0x000324000021f000 */
[----:B-1----:R-:W-:Y:S02]  /*1120*/  IMAD.MOV.U32 R14, RZ, RZ, RZ ;  /* 0x000000ffff0e7224 */ /* 0x002fe400078e00ff */
[----:B----4-:R-:W-:-:S04]  /*1130*/  IMAD.MOV R17, RZ, RZ, -R15 ;  /* 0x000000ffff117224 */ /* 0x010fc800078e0a0f */
[----:B------:R-:W-:-:S04]  /*1140*/  IMAD R17, R17, R16, RZ ;  /* 0x0000001011117224 */ /* 0x000fc800078e02ff */
[----:B0-23--:R-:W-:-:S07]  /*1150*/  IMAD.HI.U32 R17, R15, R17, R14 ;  /* 0x000000110f117227 */ /* 0x00dfce00078e000e */
.L_x_116:
[----:B------:R-:W-:-:S06]  /*1160*/  IMAD.WIDE R18, R2, 0x4, R8 ;  /* 0x0000000402127825 */ /* 0x000fcc00078e0208 */
[----:B------:R-:W2:Y:S02]  /*1170*/  LDG.E R19, desc[UR4][R18.64] ;  /* 0x0000000412137981 */ /* 0x000ea4000c1e1900 */
[----:B--2---:R-:W-:-:S06]  /*1180*/  IMAD.WIDE R14, R19, 0x4, R10 ;  /* 0x00000004130e7825 */ /* 0x004fcc00078e020a */
[----:B------:R-:W2:Y:S01]  /*1190*/  LDG.E R14, desc[UR4][R14.64] ;  /* 0x000000040e0e7981 */ /* 0x000ea2000c1e1900 */
[-C--:B------:R-:W-:Y:S01]  /*11a0*/  IABS R20, R3.reuse ;  /* 0x0000000300147213 */ /* 0x080fe20000000000 */
[----:B------:R-:W-:Y:S01]  /*11b0*/  VIADD R6, R6, 0x1 ;  /* 0x0000000106067836 */ /* 0x000fe20000000000 */
[----:B------:R-:W-:Y:S01]  /*11c0*/  IABS R18, R3 ;  /* 0x0000000300127213 */ /* 0x000fe20000000000 */
[----:B------:R-:W-:Y:S01]  /*11d0*/  BSSY.RECONVERGENT B2, `(.L_x_114) ;  /* 0x0000025000027945 */ /* 0x000fe20003800200 */
[----:B------:R-:W-:Y:S01]  /*11e0*/  ISETP.NE.AND P2, PT, R3, RZ, PT ;  /* 0x000000ff0300720c */ /* 0x000fe20003f45270 */
[----:B------:R-:W-:Y:S01]  /*11f0*/  IMAD.MOV R22, RZ, RZ, -R20 ;  /* 0x000000ffff167224 */ /* 0x000fe200078e0a14 */
[----:B--2---:R-:W-:Y:S02]  /*1200*/  IABS R21, R14 ;  /* 0x0000000e00157213 */ /* 0x004fe40000000000 */
[----:B------:R-:W-:-:S03]  /*1210*/  ISETP.GE.AND P1, PT, R14, RZ, PT ;  /* 0x000000ff0e00720c */ /* 0x000fc60003f26270 */
[----:B------:R-:W-:-:S04]  /*1220*/  IMAD.HI.U32 R20, R17, R21, RZ ;  /* 0x0000001511147227 */ /* 0x000fc800078e00ff */
[----:B------:R-:W-:-:S05]  /*1230*/  IMAD R21, R20, R22, R21 ;  /* 0x0000001614157224 */ /* 0x000fca00078e0215 */
[----:B------:R-:W-:-:S13]  /*1240*/  ISETP.GT.U32.AND P0, PT, R16, R21, PT ;  /* 0x000000151000720c */ /* 0x000fda0003f04070 */
[----:B------:R-:W-:-:S05]  /*1250*/  @!P0 IMAD.IADD R21, R21, 0x1, -R18 ;  /* 0x0000000115158824 */ /* 0x000fca00078e0a12 */
[----:B------:R-:W-:-:S13]  /*1260*/  ISETP.GT.U32.AND P0, PT, R16, R21, PT ;  /* 0x000000151000720c */ /* 0x000fda0003f04070 */
[----:B------:R-:W-:-:S04]  /*1270*/  @!P0 IMAD.IADD R21, R21, 0x1, -R18 ;  /* 0x0000000115158824 */ /* 0x000fc800078e0a12 */
[----:B------:R-:W-:-:S04]  /*1280*/  IMAD.MOV.U32 R18, RZ, RZ, R21 ;  /* 0x000000ffff127224 */ /* 0x000fc800078e0015 */
[----:B------:R-:W-:Y:S01]  /*1290*/  @!P1 IMAD.MOV R18, RZ, RZ, -R18 ;  /* 0x000000ffff129224 */ /* 0x000fe200078e0a12 */
[----:B------:R-:W-:Y:S02]  /*12a0*/  @!P2 LOP3.LUT R18, RZ, R3, RZ, 0x33, !PT ;  /* 0x00000003ff12a212 */ /* 0x000fe400078e33ff */
[----:B------:R-:W-:Y:S02]  /*12b0*/  ISETP.NE.AND P1, PT, R6, RZ, PT ;  /* 0x000000ff0600720c */ /* 0x000fe40003f25270 */
[----:B------:R-:W-:-:S13]  /*12c0*/  ISETP.GE.AND P0, PT, R18, RZ, PT ;  /* 0x000000ff1200720c */ /* 0x000fda0003f06270 */
[----:B------:R-:W-:Y:S05]  /*12d0*/  @!P0 BRA `(.L_x_115) ;  /* 0x0000000000508947 */ /* 0x000fea0003800000 */
[----:B------:R-:W-:-:S05]  /*12e0*/  IMAD.WIDE R14, R19, 0x4, R12 ;  /* 0x00000004130e7825 */ /* 0x000fca00078e020c */
        /* <DEDUP_REMOVED lines=19> */
.L_x_115:
[----:B------:R-:W-:Y:S05]  /*1420*/  BSYNC.RECONVERGENT B2 ;  /* 0x0000000000027941 */ /* 0x000fea0003800200 */
.L_x_114:
[----:B------:R-:W-:Y:S01]  /*1430*/  VIADD R2, R2, 0x1 ;  /* 0x0000000102027836 */ /* 0x000fe20000000000 */
[----:B------:R-:W-:Y:S06]  /*1440*/  @P1 BRA `(.L_x_116) ;  /* 0xfffffffc00441947 */ /* 0x000fec000383ffff */
.L_x_113:
[----:B------:R-:W-:Y:S05]  /*1450*/  BSYNC.RECONVERGENT B0 ;  /* 0x0000000000007941 */ /* 0x000fea0003800200 */
.L_x_112:
[----:B------:R-:W-:-:S07]  /*1460*/  IMAD.U32 R7, R7, 0x10000, RZ ;  /* 0x0001000007077824 */ /* 0x000fce00078e00ff */
.L_x_100:
[----:B------:R-:W-:Y:S05]  /*1470*/  BSYNC.RECONVERGENT B1 ;  /* 0x0000000000017941 */ /* 0x000fea0003800200 */
.L_x_99:
[----:B------:R-:W0:Y:S01]  /*1480*/  LDC R2, c[0x0][0x384] ;  /* 0x0000e100ff027b82 */ /* 0x000e220000000800 */
[----:B------:R-:W-:Y:S02]  /*1490*/  IABS R10, R0 ;  /* 0x00000000000a7213 */ /* 0x000fe40000000000 */
[----:B------:R-:W-:Y:S02]  /*14a0*/  ISETP.GE.AND P2, PT, R0, RZ, PT ;  /* 0x000000ff0000720c */ /* 0x000fe40003f46270 */
[----:B0-----:R-:W-:-:S04]  /*14b0*/  IABS R6, R2 ;  /* 0x0000000200067213 */ /* 0x001fc80000000000 */
[----:B------:R-:W0:Y:S08]  /*14c0*/  I2F.RP R3, R6 ;  /* 0x0000000600037306 */ /* 0x000e300000209400 */
[----:B0-----:R-:W0:Y:S02]  /*14d0*/  MUFU.RCP R3, R3 ;  /* 0x0000000300037308 */ /* 0x001e240000001000 */
[----:B0-----:R-:W-:-:S06]  /*14e0*/  VIADD R8, R3, 0xffffffe ;  /* 0x0ffffffe03087836 */ /* 0x001fcc0000000000 */
[----:B------:R0:W1:Y:S02]  /*14f0*/  F2I.FTZ.U32.TRUNC.NTZ R9, R8 ;  /* 0x0000000800097305 */ /* 0x000064000021f000 */
[----:B0-----:R-:W-:Y:S01]  /*1500*/  IMAD.MOV.U32 R8, RZ, RZ, RZ ;  /* 0x000000ffff087224 */ /* 0x001fe200078e00ff */
[----:B-1----:R-:W-:-:S05]  /*1510*/  IADD3 R11, PT, PT, RZ, -R9, RZ ;  /* 0x80000009ff0b7210 */ /* 0x002fca0007ffe0ff */
[----:B------:R-:W-:-:S04]  /*1520*/  IMAD R11, R11, R6, RZ ;  /* 0x000000060b0b7224 */ /* 0x000fc800078e02ff */
[----:B------:R-:W-:-:S06]  /*1530*/  IMAD.HI.U32 R9, R9, R11, R8 ;  /* 0x0000000b09097227 */ /* 0x000fcc00078e0008 */
[----:B------:R-:W-:-:S04]  /*1540*/  IMAD.HI.U32 R9, R9, R10, RZ ;  /* 0x0000000a09097227 */ /* 0x000fc800078e00ff */
[----:B------:R-:W-:-:S04]  /*1550*/  IMAD.MOV R9, RZ, RZ, -R9 ;  /* 0x000000ffff097224 */ /* 0x000fc800078e0a09 */
[C---:B------:R-:W-:Y:S02]  /*1560*/  IMAD R3, R6.reuse, R9, R10 ;  /* 0x0000000906037224 */ /* 0x040fe400078e020a */
[----:B------:R-:W0:Y:S03]  /*1570*/  LDC.64 R8, c[0x0][0x3b0] ;  /* 0x0000ec00ff087b82 */ /* 0x000e260000000a00 */
[----:B------:R-:W-:-:S05]  /*1580*/  ISETP.GT.U32.AND P0, PT, R6, R3, PT ;  /* 0x000000030600720c */ /* 0x000fca0003f04070 */
[----:B------:R-:W1:Y:S08]  /*1590*/  LDC.64 R10, c[0x0][0x3b8] ;  /* 0x0000ee00ff0a7b82 */ /* 0x000e700000000a00 */
[----:B------:R-:W-:Y:S01]  /*15a0*/  @!P0 IMAD.IADD R3, R3, 0x1, -R6 ;  /* 0x0000000103038824 */ /* 0x000fe200078e0a06 */
[----:B------:R-:W-:-:S04]  /*15b0*/  ISETP.NE.AND P0, PT, R2, RZ, PT ;  /* 0x000000ff0200720c */ /* 0x000fc80003f05270 */
[----:B------:R-:W-:-:S13]  /*15c0*/  ISETP.GT.U32.AND P1, PT, R6, R3, PT ;  /* 0x000000030600720c */ /* 0x000fda0003f24070 */
[----:B------:R-:W-:Y:S01]  /*15d0*/  @!P1 IMAD.IADD R3, R3, 0x1, -R6 ;  /* 0x0000000103039824 */ /* 0x000fe200078e0a06 */
[----:B------:R-:W-:-:S03]  /*15e0*/  ISETP.GE.AND P1, PT, R2, 0x1, PT ;  /* 0x000000010200780c */ /* 0x000fc60003f26270 */
[----:B------:R-:W-:Y:S01]  /*15f0*/  IMAD.MOV.U32 R6, RZ, RZ, R3 ;  /* 0x000000ffff067224 */ /* 0x000fe200078e0003 */
[----:B------:R-:W-:-:S03]  /*1600*/  VIMNMX R3, PT, PT, R4, 0xff, PT ;  /* 0x000000ff04037848 */ /* 0x000fc60003fe0100 */
[----:B------:R-:W-:Y:S01]  /*1610*/  @!P2 IMAD.MOV R6, RZ, RZ, -R6 ;  /* 0x000000ffff06a224 */ /* 0x000fe200078e0a06 */
[----:B------:R-:W-:Y:S01]  /*1620*/  @!P0 LOP3.LUT R6, RZ, R2, RZ, 0x33, !PT ;  /* 0x00000002ff068212 */ /* 0x000fe200078e33ff */
[----:B------:R-:W-:-:S05]  /*1630*/  IMAD R3, R3, 0x100, R2 ;  /* 0x0000010003037824 */ /* 0x000fca00078e0202 */
[----:B------:R-:W-:Y:S01]  /*1640*/  IADD3 R13, PT, PT, -R6, R3, R7 ;  /* 0x00000003060d7210 */ /* 0x000fe20007ffe107 */
[----:B------:R-:W-:Y:S02]  /*1650*/  HFMA2 R3, -RZ, RZ, 0, 0 ;  /* 0x00000000ff037431 */ /* 0x000fe400000001ff */
[----:B0-----:R-:W-:-:S04]  /*1660*/  IMAD.WIDE R6, R0, 0x4, R8 ;  /* 0x0000000400067825 */ /* 0x001fc800078e0208 */
[----:B-1----:R-:W-:Y:S01]  /*1670*/  IMAD.WIDE R8, R0, 0x4, R10 ;  /* 0x0000000400087825 */ /* 0x002fe200078e020a */
[----:B------:R-:W-:Y:S06]  /*1680*/  @!P1 BRA `(.L_x_117) ;  /* 0x0000000000449947 */ /* 0x000fec0003800000 */
[----:B------:R-:W0:Y:S01]  /*1690*/  I2F.U32.RP R0, R2 ;  /* 0x0000000200007306 */ /* 0x000e220000209000 */
[----:B------:R-:W-:-:S07]  /*16a0*/  ISETP.NE.U32.AND P1, PT, R2, RZ, PT ;  /* 0x000000ff0200720c */ /* 0x000fce0003f25070 */
[----:B0-----:R-:W0:Y:S02]  /*16b0*/  MUFU.RCP R0, R0 ;  /* 0x0000000000007308 */ /* 0x001e240000001000 */
[----:B0-----:R-:W-:-:S06]  /*16c0*/  VIADD R10, R0, 0xffffffe ;  /* 0x0ffffffe000a7836 */ /* 0x001fcc0000000000 */
[----:B------:R0:W1:Y:S02]  /*16d0*/  F2I.FTZ.U32.TRUNC.NTZ R11, R10 ;  /* 0x0000000a000b7305 */ /* 0x000064000021f000 */
[----:B0-----:R-:W-:Y:S02]  /*16e0*/  IMAD.MOV.U32 R10, RZ, RZ, RZ ;  /* 0x000000ffff0a7224 */ /* 0x001fe400078e00ff */
[----:B-1----:R-:W-:-:S04]  /*16f0*/  IMAD.MOV R3, RZ, RZ, -R11 ;  /* 0x000000ffff037224 */ /* 0x002fc800078e0a0b */
[----:B------:R-:W-:-:S04]  /*1700*/  IMAD R3, R3, R2, RZ ;  /* 0x0000000203037224 */ /* 0x000fc800078e02ff */
[----:B------:R-:W-:-:S06]  /*1710*/  IMAD.HI.U32 R4, R11, R3, R10 ;  /* 0x000000030b047227 */ /* 0x000fcc00078e000a */
[----:B------:R-:W-:-:S04]  /*1720*/  IMAD.HI.U32 R4, R4, R5, RZ ;  /* 0x0000000504047227 */ /* 0x000fc800078e00ff */
[----:B------:R-:W-:-:S04]  /*1730*/  IMAD.MOV R4, RZ, RZ, -R4 ;  /* 0x000000ffff047224 */ /* 0x000fc800078e0a04 */
[----:B------:R-:W-:-:S05]  /*1740*/  IMAD R3, R2, R4, R5 ;  /* 0x0000000402037224 */ /* 0x000fca00078e0205 */
[----:B------:R-:W-:-:S13]  /*1750*/  ISETP.GE.U32.AND P0, PT, R3, R2, PT ;  /* 0x000000020300720c */ /* 0x000fda0003f06070 */
[----:B------:R-:W-:-:S05]  /*1760*/  @P0 IMAD.IADD R3, R3, 0x1, -R2 ;  /* 0x0000000103030824 */ /* 0x000fca00078e0a02 */
[----:B------:R-:W-:-:S13]  /*1770*/  ISETP.GE.U32.AND P0, PT, R3, R2, PT ;  /* 0x000000020300720c */ /* 0x000fda0003f06070 */
[----:B------:R-:W-:Y:S01]  /*1780*/  @P0 IMAD.IADD R3, R3, 0x1, -R2 ;  /* 0x0000000103030824 */ /* 0x000fe200078e0a02 */
[----:B------:R-:W-:-:S07]  /*1790*/  @!P1 LOP3.LUT R3, RZ, R2, RZ, 0x33, !PT ;  /* 0x00000002ff039212 */ /* 0x000fce00078e33ff */
.L_x_117:
[----:B------:R-:W-:Y:S04]  /*17a0*/  STG.E desc[UR4][R6.64], R3 ;  /* 0x0000000306007986 */ /* 0x000fe8000c101904 */
[----:B------:R-:W-:Y:S01]  /*17b0*/  STG.E desc[UR4][R8.64], R13 ;  /* 0x0000000d08007986 */ /* 0x000fe2000c101904 */
[----:B------:R-:W-:Y:S05]  /*17c0*/  EXIT ;  /* 0x000000000000794d */ /* 0x000fea0003800000 */
.L_x_118:
        /* <DEDUP_REMOVED lines=11> */
.L_x_126:


//--------------------- .text.hyperedge_clustering --------------------------
	.section	.text.hyperedge_clustering,"ax",@progbits
	.align	128
        .global         hyperedge_clustering
        .type           hyperedge_clustering,@function
        .size           hyperedge_clustering,(.L_x_127 - hyperedge_clustering)
        .other          hyperedge_clustering,@"STO_CUDA_ENTRY STV_DEFAULT"
hyperedge_clustering:
.text.hyperedge_clustering:
[----:B------:R-:W-:Y:S01]  /*0000*/  LDC R1, c[0x0][0x37c] ;  /* 0x0000df00ff017b82 */ /* 0x000fe20000000800 */
[----:B------:R-:W0:Y:S07]  /*0010*/  S2R R3, SR_TID.X ;  /* 0x0000000000037919 */ /* 0x000e2e0000002100 */
[----:B------:R-:W0:Y:S01]  /*0020*/  S2UR UR4, SR_CTAID.X ;  /* 0x00000000000479c3 */ /* 0x000e220000002500 */
[----:B------:R-:W1:Y:S07]  /*0030*/  LDCU UR5, c[0x0][0x380] ;  /* 0x00007000ff0577ac */ /* 0x000e6e0008000800 */
[----:B------:R-:W0:Y:S02]  /*0040*/  LDC R0, c[0x0][0x360] ;  /* 0x0000d800ff007b82 */ /* 0x000e240000000800 */
[----:B0-----:R-:W-:-:S05]  /*0050*/  IMAD R0, R0, UR4, R3 ;  /* 0x0000000400007c24 */ /* 0x001fca000f8e0203 */
[----:B-1----:R-:W-:-:S13]  /*0060*/  ISETP.GE.AND P0, PT, R0, UR5, PT ;  /* 0x0000000500007c0c */ /* 0x002fda000bf06270 */
[----:B------:R-:W-:Y:S05]  /*0070*/  @P0 EXIT ;  /* 0x000000000000094d */ /* 0x000fea0003800000 */
[----:B------:R-:W0:Y:S01]  /*0080*/  LDC.64 R4, c[0x0][0x388] ;  /* 0x0000e200ff047b82 */ /* 0x000e220000000a00 */
[----:B------:R-:W1:Y:S07]  /*0090*/  LDCU.64 UR4, c[0x0][0x358] ;  /* 0x00006b00ff0477ac */ /* 0x000e6e0008000a00 */
[----:B------:R-:W2:Y:S01]  /*00a0*/  LDC R2, c[0x0][0x384] ;  /* 0x0000e100ff027b82 */ /* 0x000ea20000000800 */
[----:B0-----:R-:W-:-:S05]  /*00b0*/  IMAD.WIDE R4, R0, 0x4, R4 ;  /* 0x0000000400047825 */ /* 0x001fca00078e0204 */
[----:B-1----:R-:W3:Y:S04]  /*00c0*/  LDG.E R3, desc[UR4][R4.64] ;  /* 0x0000000404037981 */ /* 0x002ee8000c1e1900 */
[----:B------:R0:W3:Y:S01]  /*00d0*/  LDG.E R8, desc[UR4][R4.64+0x4] ;  /* 0x0000040404087981 */ /* 0x0000e2000c1e1900 */
[----:B--2---:R-:W-:Y:S02]  /*00e0*/  SHF.R.S32.HI R2, RZ, 0x2, R2 ;  /* 0x00000002ff027819 */ /* 0x004fe40000011402 */
[----:B------:R-:W-:Y:S02]  /*00f0*/  ISETP.GE.AND P1, PT, R0, RZ, PT ;  /* 0x000000ff0000720c */ /* 0x000fe40003f26270 */
[----:B------:R-:W-:-:S04]  /*0100*/  IABS R10, R2 ;  /* 0x00000002000a7213 */ /* 0x000fc80000000000 */
[----:B------:R-:W1:Y:S01]  /*0110*/  I2F.RP R9, R10 ;  /* 0x0000000a00097306 */ /* 0x000e620000209400 */
[----:B0-----:R-:W-:-:S07]  /*0120*/  IABS R4, R0 ;  /* 0x0000000000047213 */ /* 0x001fce0000000000 */
[----:B-1----:R-:W0:Y:S02]  /*0130*/  MUFU.RCP R9, R9 ;  /* 0x0000000900097308 */ /* 0x002e240000001000 */
[----:B0-----:R-:W-:-:S06]  /*0140*/  VIADD R6, R9, 0xffffffe ;  /* 0x0ffffffe09067836 */ /* 0x001fcc0000000000 */
[----:B------:R0:W1:Y:S02]  /*0150*/  F2I.FTZ.U32.TRUNC.NTZ R7, R6 ;  /* 0x0000000600077305 */ /* 0x000064000021f000 */
[----:B0-----:R-:W-:Y:S02]  /*0160*/  IMAD.MOV.U32 R6, RZ, RZ, RZ ;  /* 0x000000ffff067224 */ /* 0x001fe400078e00ff */
[----:B-1----:R-:W-:-:S04]  /*0170*/  IMAD.MOV R11, RZ, RZ, -R7 ;  /* 0x000000ffff0b7224 */ /* 0x002fc800078e0a07 */
[----:B------:R-:W-:Y:S01]  /*0180*/  IMAD R5, R11, R10, RZ ;  /* 0x0000000a0b057224 */ /* 0x000fe200078e02ff */
[----:B------:R-:W-:-:S03]  /*0190*/  IABS R11, R2 ;  /* 0x00000002000b7213 */ /* 0x000fc60000000000 */
[----:B------:R-:W-:-:S04]  /*01a0*/  IMAD.HI.U32 R7, R7, R5, R6 ;  /* 0x0000000507077227 */ /* 0x000fc800078e0006 */
[----:B------:R-:W-:Y:S02]  /*01b0*/  IMAD.MOV R5, RZ, RZ, -R11 ;  /* 0x000000ffff057224 */ /* 0x000fe400078e0a0b */
[----:B------:R-:W-:-:S04]  /*01c0*/  IMAD.HI.U32 R7, R7, R4, RZ ;  /* 0x0000000407077227 */ /* 0x000fc800078e00ff */
[----:B------:R-:W-:Y:S02]  /*01d0*/  IMAD R7, R7, R5, R4 ;  /* 0x0000000507077224 */ /* 0x000fe400078e0204 */
[----:B------:R-:W0:Y:S03]  /*01e0*/  LDC.64 R4, c[0x0][0x390] ;  /* 0x0000e400ff047b82 */ /* 0x000e260000000a00 */
[----:B------:R-:W-:-:S13]  /*01f0*/  ISETP.GT.U32.AND P0, PT, R10, R7, PT ;  /* 0x000000070a00720c */ /* 0x000fda0003f04070 */
[----:B------:R-:W-:Y:S01]  /*0200*/  @!P0 IMAD.IADD R7, R7, 0x1, -R10 ;  /* 0x0000000107078824 */ /* 0x000fe200078e0a0a */
[----:B------:R-:W-:-:S04]  /*0210*/  ISETP.NE.AND P0, PT, R2, RZ, PT ;  /* 0x000000ff0200720c */ /* 0x000fc80003f05270 */
[----:B------:R-:W-:Y:S01]  /*0220*/  ISETP.GT.U32.AND P2, PT, R10, R7, PT ;  /* 0x000000070a00720c */ /* 0x000fe20003f44070 */
[----:B0-----:R-:W-:-:S12]  /*0230*/  IMAD.WIDE R4, R0, 0x4, R4 ;  /* 0x0000000400047825 */ /* 0x001fd800078e0204 */
[----:B------:R-:W-:-:S04]  /*0240*/  @!P2 IMAD.IADD R7, R7, 0x1, -R10 ;  /* 0x000000010707a824 */ /* 0x000fc800078e0a0a */
[----:B------:R-:W-:Y:S01]  /*0250*/  @!P1 IMAD.MOV R7, RZ, RZ, -R7 ;  /* 0x000000ffff079224 */ /* 0x000fe200078e0a07 */
[----:B------:R-:W-:Y:S01]  /*0260*/  @!P0 LOP3.LUT R7, RZ, R2, RZ, 0x33, !PT ;  /* 0x00000002ff078212 */ /* 0x000fe200078e33ff */
[----:B---3--:R-:W-:-:S05]  /*0270*/  IMAD.IADD R3, R8, 0x1, -R3 ;  /* 0x0000000108037824 */ /* 0x008fca00078e0a03 */
[C---:B------:R-:W-:Y:S02]  /*0280*/  ISETP.GT.AND P3, PT, R3.reuse, 0x2, PT ;  /* 0x000000020300780c */ /* 0x040fe40003f64270 */
[C---:B------:R-:W-:Y:S02]  /*0290*/  ISETP.GT.AND P2, PT, R3.reuse, 0x4, PT ;  /* 0x000000040300780c */ /* 0x040fe40003f44270 */
[----:B------:R-:W-:Y:S02]  /*02a0*/  SEL R6, RZ, 0x1, !P3 ;  /* 0x00000001ff067807 */ /* 0x000fe40005800000 */
[----:B------:R-:W-:Y:S02]  /*02b0*/  ISETP.GT.AND P3, PT, R3, 0x8, PT ;  /* 0x000000080300780c */ /* 0x000fe40003f64270 */
[----:B------:R-:W-:-:S04]  /*02c0*/  SEL R6, R6, 0x2, !P2 ;  /* 0x0000000206067807 */ /* 0x000fc80005000000 */
[----:B------:R-:W-:-:S05]  /*02d0*/  SEL R3, R6, 0x3, !P3 ;  /* 0x0000000306037807 */ /* 0x000fca0005800000 */
[----:B------:R-:W-:-:S05]  /*02e0*/  IMAD R3, R2, R3, R7 ;  /* 0x0000000302037224 */ /* 0x000fca00078e0207 */
[----:B------:R-:W-:Y:S01]  /*02f0*/  STG.E desc[UR4][R4.64], R3 ;  /* 0x0000000304007986 */ /* 0x000fe2000c101904 */
[----:B------:R-:W-:Y:S05]  /*0300*/  EXIT ;  /* 0x000000000000794d */ /* 0x000fea0003800000 */
.L_x_119:
        /* <DEDUP_REMOVED lines=15> */
.L_x_127:


//--------------------- .text.reset_counters      --------------------------
	.section	.text.reset_counters,"ax",@progbits
	.align	128
        .global         reset_counters
        .type           reset_counters,@function
        .size           reset_counters,(.L_x_128 - reset_counters)
        .other          reset_counters,@"STO_CUDA_ENTRY STV_DEFAULT"
reset_counters:
.text.reset_counters:
[----:B------:R-:W-:Y:S01]  /*0000*/  LDC R1, c[0x0][0x37c] ;  /* 0x0000df00ff017b82 */ /* 0x000fe20000000800 */
[----:B------:R-:W0:Y:S07]  /*0010*/  S2R R0, SR_TID.X ;  /* 0x0000000000007919 */ /* 0x000e2e0000002100 */
[----:B------:R-:W0:Y:S02]  /*0020*/  S2UR UR4, SR_CTAID.X ;  /* 0x00000000000479c3 */ /* 0x000e240000002500 */
[----:B0-----:R-:W-:-:S13]  /*0030*/  LOP3.LUT P0, RZ, R0, UR4, RZ, 0xfc, !PT ;  /* 0x0000000400ff7c12 */ /* 0x001fda000f80fcff */
[----:B------:R-:W-:Y:S05]  /*0040*/  @P0 EXIT ;  /* 0x000000000000094d */ /* 0x000fea0003800000 */
[----:B------:R-:W0:Y:S01]  /*0050*/  LDC.64 R2, c[0x0][0x380] ;  /* 0x0000e000ff027b82 */ /* 0x000e220000000a00 */
[----:B------:R-:W0:Y:S07]  /*0060*/  LDCU.64 UR4, c[0x0][0x358] ;  /* 0x00006b00ff0477ac */ /* 0x000e2e0008000a00 */
[----:B------:R-:W1:Y:S01]  /*0070*/  LDC.64 R4, c[0x0][0x388] ;  /* 0x0000e200ff047b82 */ /* 0x000e620000000a00 */
[----:B0-----:R-:W-:Y:S04]  /*0080*/  STG.E desc[UR4][R2.64], RZ ;  /* 0x000000ff02007986 */ /* 0x001fe8000c101904 */
[----:B-1----:R-:W-:Y:S01]  /*0090*/  STG.E desc[UR4][R4.64], RZ ;  /* 0x000000ff04007986 */ /* 0x002fe2000c101904 */
[----:B------:R-:W-:Y:S05]  /*00a0*/  EXIT ;  /* 0x000000000000794d */ /* 0x000fea0003800000 */
.L_x_120:
        /* <DEDUP_REMOVED lines=13> */
.L_x_128:


//--------------------- .nv.shared.reserved.0     --------------------------
	.section	.nv.shared.reserved.0,"aw",@nobits
	.weak		__nv_reservedSMEM_offset_0_alias
	.size		__nv_reservedSMEM_offset_0_alias, 0, 64
	.other		__nv_reservedSMEM_offset_0_alias,@"STO_CUDA_RESERVED_SHARED STV_DEFAULT"
__nv_reservedSMEM_offset_0_alias:
	.zero		0
	.zero		64


//--------------------- .nv.shared.compute_refinement_moves --------------------------
	.section	.nv.shared.compute_refinement_moves,"aw",@nobits
	.sectionflags	@""
	.align	4
.nv.shared.compute_refinement_moves:
	.zero		1280


//--------------------- .nv.constant0.balance_final --------------------------
	.section	.nv.constant0.balance_final,"a",@progbits
	.sectionflags	@""
	.align	4
.nv.constant0.balance_final:
	.zero		928


//--------------------- .nv.constant0.execute_refinement_moves --------------------------
	.section	.nv.constant0.execute_refinement_moves,"a",@progbits
	.sectionflags	@""
	.align	4
.nv.constant0.execute_refinement_moves:
	.zero		952


//--------------------- .nv.constant0.compute_refinement_moves --------------------------
	.section	.nv.constant0.compute_refinement_moves,"a",@progbits
	.sectionflags	@""
	.align	4
.nv.constant0.compute_refinement_moves:
	.zero		992


//--------------------- .nv.constant0.execute_node_assignments --------------------------
	.section	.nv.constant0.execute_node_assignments,"a",@progbits
	.sectionflags	@""
	.align	4
.nv.constant0.execute_node_assignments:
	.zero		944


//--------------------- .nv.constant0.compute_node_preferences --------------------------
	.section	.nv.constant0.compute_node_preferences,"a",@progbits
	.sectionflags	@""
	.align	4
.nv.constant0.compute_node_preferences:
	.zero		960


//--------------------- .nv.constant0.hyperedge_clustering --------------------------
	.section	.nv.constant0.hyperedge_clustering,"a",@progbits
	.sectionflags	@""
	.align	4
.nv.constant0.hyperedge_clustering:
	.zero		920


//--------------------- .nv.constant0.reset_counters --------------------------
	.section	.nv.constant0.reset_counters,"a",@progbits
	.sectionflags	@""
	.align	4
.nv.constant0.reset_counters:
	.zero		912


//--------------------- SYMBOLS --------------------------

	.type		.nv.reservedSmem.offset0,@object
	.size		.nv.reservedSmem.offset0,0x4
	.type		.nv.reservedSmem.cap,@object
	.size		.nv.reservedSmem.cap,0x4
